// auto-generated by cutlass_sweep.gemm — config: {"arch": "sm_90", "cluster_m": 1, "cluster_n": 2, "dtype": "e4m3", "stages": 0, "tile_k": 32, "tile_m": 64, "tile_n": 64}
#include "cutlass/cutlass.h"
#include "cutlass/gemm/collective/collective_builder.hpp"
#include "cutlass/gemm/device/gemm_universal_adapter.h"
#include "cutlass/gemm/kernel/gemm_universal.hpp"
#include "cutlass/epilogue/collective/collective_builder.hpp"

using ElemA = cutlass::float_e4m3_t;
using ElemB = cutlass::float_e4m3_t;
using ElemCD = cutlass::float_e4m3_t;
using Acc  = float;
using TileShape    = cute::Shape<cute::_64, cute::_64, cute::_32>;
using ClusterShape = cute::Shape<cute::_1, cute::_2, cute::_1>;

using CollectiveEpilogue = typename cutlass::epilogue::collective::CollectiveBuilder<
    cutlass::arch::Sm90, cutlass::arch::OpClassTensorOp,
    TileShape, ClusterShape,
    cutlass::epilogue::collective::EpilogueTileAuto,
    Acc, Acc,
    ElemCD, cutlass::layout::RowMajor, 128 / cutlass::sizeof_bits<ElemCD>::value,
    ElemCD, cutlass::layout::RowMajor, 128 / cutlass::sizeof_bits<ElemCD>::value,
    cutlass::epilogue::collective::EpilogueScheduleAuto
  >::CollectiveOp;

using CollectiveMainloop = typename cutlass::gemm::collective::CollectiveBuilder<
    cutlass::arch::Sm90, cutlass::arch::OpClassTensorOp,
    ElemA, cutlass::layout::RowMajor, 128 / cutlass::sizeof_bits<ElemA>::value,
    ElemB, cutlass::layout::ColumnMajor, 128 / cutlass::sizeof_bits<ElemB>::value,
    Acc,
    TileShape, ClusterShape,
    cutlass::gemm::collective::StageCountAutoCarveout<static_cast<int>(sizeof(typename CollectiveEpilogue::SharedStorage))>,
    cutlass::gemm::collective::KernelScheduleAuto
  >::CollectiveOp;

using GemmKernel = cutlass::gemm::kernel::GemmUniversal<
    cute::Shape<int,int,int,int>,
    CollectiveMainloop,
    CollectiveEpilogue
>;
using Gemm = cutlass::gemm::device::GemmUniversalAdapter<GemmKernel>;

// Force the device kernel symbol into the cubin without needing a host main.
auto* _anchor = &cutlass::device_kernel<GemmKernel>;


// ===== COMPILED SASS (sm_90a) =====

	.target	sm_90a

	.elftype	@"ET_EXEC"


//--------------------- .note.nv.tkinfo           --------------------------
	.section	.note.nv.tkinfo,"",@"SHT_NOTE"
	.sectionflags	@"SHF_NOTE_NV_TKINFO"
	.tkinfo
        /*0018*/ 	.word	0x00000002
        /*0030*/ 	.string	""
        /*0030*/ 	.string	"ptxas"
        /*0030*/ 	.string	"Cuda compilation tools, release 13.0, V13.0.88"
        /*0030*/ 	.string	"Build cuda_13.0.r13.0/compiler.36424714_0"
        /*0030*/ 	.string	"-arch sm_90a -m 64 "



//--------------------- .note.nv.cuinfo           --------------------------
	.section	.note.nv.cuinfo,"",@"SHT_NOTE"
	.sectionflags	@"SHF_NOTE_NV_CUINFO"
        /*0018*/ 	.short	0x0002
        /*001a*/ 	.short	0x005a
        /*001c*/ 	.short	0x0082
	.zero		2


//--------------------- .nv.info                  --------------------------
	.section	.nv.info,"",@"SHT_CUDA_INFO"
	.align	4


	//----- nvinfo : EIATTR_REGCOUNT
	.align		4
        /*0000*/ 	.byte	0x04, 0x2f
        /*0002*/ 	.short	(.L_12 - .L_11)
	.align		4
.L_11:
        /*0004*/ 	.word	index@(_ZN7cutlass13device_kernelINS_4gemm6kernel13GemmUniversalIN4cute5tupleIJiiiiEEENS1_10collective13CollectiveMmaINS1_37MainloopSm90TmaGmmaWarpSpecializedFP8ILi56ENS5_IJNS4_1CILi1EEENSA_ILi2EEESB_EEENS1_32KernelTmaWarpSpecializedPingpongEEENS5_IJNSA_ILi64EEESG_NSA_ILi32EEEEEENS_12float_e4m3_tENS5_IJlSB_lEEESJ_SK_NS4_8TiledMMAINS4_8MMA_AtomIJNS4_4SM904GMMA30MMA_64x64x32_F32E4M3E4M3_SS_TNILNSO_7ScaleInE1ELSQ_1EEEEEENS4_6LayoutINS5_IJSB_SB_SB_EEENS5_IJNSA_ILi0EEESV_SV_EEEEENS5_IJNS4_10UnderscoreESY_SY_EEEEENS4_23SM90_TMA_LOAD_MULTICASTENS4_14ComposedLayoutINS4_7SwizzleILi1ELi4ELi3EEENS4_18smem_ptr_flag_bitsILi8EEENST_INS5_IJNSA_ILi8EEESH_EEENS5_IJSH_SB_EEEEEEEvNS4_8identityENS4_13SM90_TMA_LOADES1B_vS1C_EENS_8epilogue10collective6detail29Sm90TmaWarpSpecializedAdapterINS1G_15DefaultEpilogueISJ_SK_SK_NS1F_6thread17LinearCombinationISJ_Li1EffLNS1K_9ScaleType4KindE0ELNS_15FloatRoundStyleE2ESJ_EENS1_15EpilogueDefaultEEEEEvvEEEEvNT_6ParamsE)
        /*0008*/ 	.word	0x000000a8


	//----- nvinfo : EIATTR_FRAME_SIZE
	.align		4
.L_12:
        /*000c*/ 	.byte	0x04, 0x11
        /*000e*/ 	.short	(.L_14 - .L_13)
	.align		4
.L_13:
        /*0010*/ 	.word	index@(_ZN7cutlass13device_kernelINS_4gemm6kernel13GemmUniversalIN4cute5tupleIJiiiiEEENS1_10collective13CollectiveMmaINS1_37MainloopSm90TmaGmmaWarpSpecializedFP8ILi56ENS5_IJNS4_1CILi1EEENSA_ILi2EEESB_EEENS1_32KernelTmaWarpSpecializedPingpongEEENS5_IJNSA_ILi64EEESG_NSA_ILi32EEEEEENS_12float_e4m3_tENS5_IJlSB_lEEESJ_SK_NS4_8TiledMMAINS4_8MMA_AtomIJNS4_4SM904GMMA30MMA_64x64x32_F32E4M3E4M3_SS_TNILNSO_7ScaleInE1ELSQ_1EEEEEENS4_6LayoutINS5_IJSB_SB_SB_EEENS5_IJNSA_ILi0EEESV_SV_EEEEENS5_IJNS4_10UnderscoreESY_SY_EEEEENS4_23SM90_TMA_LOAD_MULTICASTENS4_14ComposedLayoutINS4_7SwizzleILi1ELi4ELi3EEENS4_18smem_ptr_flag_bitsILi8EEENST_INS5_IJNSA_ILi8EEESH_EEENS5_IJSH_SB_EEEEEEEvNS4_8identityENS4_13SM90_TMA_LOADES1B_vS1C_EENS_8epilogue10collective6detail29Sm90TmaWarpSpecializedAdapterINS1G_15DefaultEpilogueISJ_SK_SK_NS1F_6thread17LinearCombinationISJ_Li1EffLNS1K_9ScaleType4KindE0ELNS_15FloatRoundStyleE2ESJ_EENS1_15EpilogueDefaultEEEEEvvEEEEvNT_6ParamsE)
        /*0014*/ 	.word	0x00000000


	//----- nvinfo : EIATTR_MIN_STACK_SIZE
	.align		4
.L_14:
        /*0018*/ 	.byte	0x04, 0x12
        /*001a*/ 	.short	(.L_16 - .L_15)
	.align		4
.L_15:
        /*001c*/ 	.word	index@(_ZN7cutlass13device_kernelINS_4gemm6kernel13GemmUniversalIN4cute5tupleIJiiiiEEENS1_10collective13CollectiveMmaINS1_37MainloopSm90TmaGmmaWarpSpecializedFP8ILi56ENS5_IJNS4_1CILi1EEENSA_ILi2EEESB_EEENS1_32KernelTmaWarpSpecializedPingpongEEENS5_IJNSA_ILi64EEESG_NSA_ILi32EEEEEENS_12float_e4m3_tENS5_IJlSB_lEEESJ_SK_NS4_8TiledMMAINS4_8MMA_AtomIJNS4_4SM904GMMA30MMA_64x64x32_F32E4M3E4M3_SS_TNILNSO_7ScaleInE1ELSQ_1EEEEEENS4_6LayoutINS5_IJSB_SB_SB_EEENS5_IJNSA_ILi0EEESV_SV_EEEEENS5_IJNS4_10UnderscoreESY_SY_EEEEENS4_23SM90_TMA_LOAD_MULTICASTENS4_14ComposedLayoutINS4_7SwizzleILi1ELi4ELi3EEENS4_18smem_ptr_flag_bitsILi8EEENST_INS5_IJNSA_ILi8EEESH_EEENS5_IJSH_SB_EEEEEEEvNS4_8identityENS4_13SM90_TMA_LOADES1B_vS1C_EENS_8epilogue10collective6detail29Sm90TmaWarpSpecializedAdapterINS1G_15DefaultEpilogueISJ_SK_SK_NS1F_6thread17LinearCombinationISJ_Li1EffLNS1K_9ScaleType4KindE0ELNS_15FloatRoundStyleE2ESJ_EENS1_15EpilogueDefaultEEEEEvvEEEEvNT_6ParamsE)
        /*0020*/ 	.word	0x00000000
.L_16:


//--------------------- .nv.compat                --------------------------
	.section	.nv.compat,"",@"SHT_CUDA_COMPAT_INFO"
	.align	4
        /*0000*/ 	.byte	0x02, 0x09, 0x01, 0x00, 0x02, 0x02, 0x04, 0x00, 0x02, 0x05, 0x05, 0x00, 0x03, 0x07, 0x01, 0x01
        /*0010*/ 	.byte	0x02, 0x03, 0x01, 0x00, 0x02, 0x06, 0x01, 0x00, 0x04, 0x0b, 0x08, 0x00, 0x00, 0x00, 0x00, 0x00
        /*0020*/ 	.byte	0x00, 0x00, 0x00, 0x00


//--------------------- .nv.info._ZN7cutlass13device_kernelINS_4gemm6kernel13GemmUniversalIN4cute5tupleIJiiiiEEENS1_10collective13CollectiveMmaINS1_37MainloopSm90TmaGmmaWarpSpecializedFP8ILi56ENS5_IJNS4_1CILi1EEENSA_ILi2EEESB_EEENS1_32KernelTmaWarpSpecializedPingpongEEENS5_IJNSA_ILi64EEESG_NSA_ILi32EEEEEENS_12float_e4m3_tENS5_IJlSB_lEEESJ_SK_NS4_8TiledMMAINS4_8MMA_AtomIJNS4_4SM904GMMA30MMA_64x64x32_F32E4M3E4M3_SS_TNILNSO_7ScaleInE1ELSQ_1EEEEEENS4_6LayoutINS5_IJSB_SB_SB_EEENS5_IJNSA_ILi0EEESV_SV_EEEEENS5_IJNS4_10UnderscoreESY_SY_EEEEENS4_23SM90_TMA_LOAD_MULTICASTENS4_14ComposedLayoutINS4_7SwizzleILi1ELi4ELi3EEENS4_18smem_ptr_flag_bitsILi8EEENST_INS5_IJNSA_ILi8EEESH_EEENS5_IJSH_SB_EEEEEEEvNS4_8identityENS4_13SM90_TMA_LOADES1B_vS1C_EENS_8epilogue10collective6detail29Sm90TmaWarpSpecializedAdapterINS1G_15DefaultEpilogueISJ_SK_SK_NS1F_6thread17LinearCombinationISJ_Li1EffLNS1K_9ScaleType4KindE0ELNS_15FloatRoundStyleE2ESJ_EENS1_15EpilogueDefaultEEEEEvvEEEEvNT_6ParamsE --------------------------
	.section	.nv.info._ZN7cutlass13device_kernelINS_4gemm6kernel13GemmUniversalIN4cute5tupleIJiiiiEEENS1_10collective13CollectiveMmaINS1_37MainloopSm90TmaGmmaWarpSpecializedFP8ILi56ENS5_IJNS4_1CILi1EEENSA_ILi2EEESB_EEENS1_32KernelTmaWarpSpecializedPingpongEEENS5_IJNSA_ILi64EEESG_NSA_ILi32EEEEEENS_12float_e4m3_tENS5_IJlSB_lEEESJ_SK_NS4_8TiledMMAINS4_8MMA_AtomIJNS4_4SM904GMMA30MMA_64x64x32_F32E4M3E4M3_SS_TNILNSO_7ScaleInE1ELSQ_1EEEEEENS4_6LayoutINS5_IJSB_SB_SB_EEENS5_IJNSA_ILi0EEESV_SV_EEEEENS5_IJNS4_10UnderscoreESY_SY_EEEEENS4_23SM90_TMA_LOAD_MULTICASTENS4_14ComposedLayoutINS4_7SwizzleILi1ELi4ELi3EEENS4_18smem_ptr_flag_bitsILi8EEENST_INS5_IJNSA_ILi8EEESH_EEENS5_IJSH_SB_EEEEEEEvNS4_8identityENS4_13SM90_TMA_LOADES1B_vS1C_EENS_8epilogue10collective6detail29Sm90TmaWarpSpecializedAdapterINS1G_15DefaultEpilogueISJ_SK_SK_NS1F_6thread17LinearCombinationISJ_Li1EffLNS1K_9ScaleType4KindE0ELNS_15FloatRoundStyleE2ESJ_EENS1_15EpilogueDefaultEEEEEvvEEEEvNT_6ParamsE,"",@"SHT_CUDA_INFO"
	.sectionflags	@""
	.align	4


	//----- nvinfo : EIATTR_CUDA_API_VERSION
	.align		4
        /*0000*/ 	.byte	0x04, 0x37
        /*0002*/ 	.short	(.L_18 - .L_17)
.L_17:
        /*0004*/ 	.word	0x00000082


	//----- nvinfo : EIATTR_KPARAM_INFO
	.align		4
.L_18:
        /*0008*/ 	.byte	0x04, 0x17
        /*000a*/ 	.short	(.L_20 - .L_19)
.L_19:
        /*000c*/ 	.word	0x00000000
        /*0010*/ 	.short	0x0000
        /*0012*/ 	.short	0x0070
        /*0014*/ 	.byte	0x00, 0xf0, 0x01, 0x10


	//----- nvinfo : EIATTR_SPARSE_MMA_MASK
	.align		4
.L_20:
        /*0018*/ 	.byte	0x03, 0x50
        /*001a*/ 	.short	0x0000


	//----- nvinfo : EIATTR_MAXREG_COUNT
	.align		4
        /*001c*/ 	.byte	0x03, 0x1b
        /*001e*/ 	.short	0x00a8


	//----- nvinfo : EIATTR_NUM_BARRIERS
	.align		4
        /*0020*/ 	.byte	0x02, 0x4c
        /*0022*/ 	.byte	0x01
	.zero		1


	//----- nvinfo : EIATTR_MERCURY_ISA_VERSION
	.align		4
        /*0024*/ 	.byte	0x03, 0x5f
        /*0026*/ 	.short	0x0101


	//----- nvinfo : EIATTR_INT_WARP_WIDE_INSTR_OFFSETS
	.align		4
        /*0028*/ 	.byte	0x04, 0x31
        /*002a*/ 	.short	(.L_22 - .L_21)


	//   ....[0]....
.L_21:
        /*002c*/ 	.word	0x00000b80


	//   ....[1]....
        /*0030*/ 	.word	0x00000bc0


	//   ....[2]....
        /*0034*/ 	.word	0x00000cf0


	//   ....[3]....
        /*0038*/ 	.word	0x00000d20


	//   ....[4]....
        /*003c*/ 	.word	0x00000d30


	//   ....[5]....
        /*0040*/ 	.word	0x00000d40


	//   ....[6]....
        /*0044*/ 	.word	0x00000dc0


	//   ....[7]....
        /*0048*/ 	.word	0x00000e10


	//   ....[8]....
        /*004c*/ 	.word	0x00002d00


	//----- nvinfo : EIATTR_COOP_GROUP_MASK_REGIDS
	.align		4
.L_22:
        /*0050*/ 	.byte	0x04, 0x29
        /*0052*/ 	.short	(.L_24 - .L_23)


	//   ....[0]....
.L_23:
        /*0054*/ 	.word	0xffffffff


	//   ....[1]....
        /*0058*/ 	.word	0xffffffff


	//   ....[2]....
        /*005c*/ 	.word	0xffffffff


	//   ....[3]....
        /*0060*/ 	.word	0xffffffff


	//   ....[4]....
        /*0064*/ 	.word	0xffffffff


	//   ....[5]....
        /*0068*/ 	.word	0xffffffff


	//   ....[6]....
        /*006c*/ 	.word	0xffffffff


	//----- nvinfo : EIATTR_COOP_GROUP_INSTR_OFFSETS
	.align		4
.L_24:
        /*0070*/ 	.byte	0x04, 0x28
        /*0072*/ 	.short	(.L_26 - .L_25)


	//   ....[0]....
.L_25:
        /*0074*/ 	.word	0x00000060


	//   ....[1]....
        /*0078*/ 	.word	0x00000070


	//   ....[2]....
        /*007c*/ 	.word	0x00000130


	//   ....[3]....
        /*0080*/ 	.word	0x00000980


	//   ....[4]....
        /*0084*/ 	.word	0x000009c0


	//   ....[5]....
        /*0088*/ 	.word	0x00000a40


	//   ....[6]....
        /*008c*/ 	.word	0x00000f80


	//----- nvinfo : EIATTR_REG_RECONFIG
	.align		4
.L_26:
        /*0090*/ 	.byte	0x01, 0x54
	.zero		2


	//----- nvinfo : EIATTR_MBARRIER_INSTR_OFFSETS
	.align		4
        /*0094*/ 	.byte	0x04, 0x39
        /*0096*/ 	.short	(.L_28 - .L_27)


	//   ....[0]....
.L_27:
        /*0098*/ 	.word	0x00000260
        /*009c*/ 	.word	0x000000ff
        /*00a0*/ 	.word	0x00000000
        /*00a4*/ 	.short	0x0100
        /*00a6*/ 	.byte	0x08
	.zero		1


	//   ....[1]....
        /*00a8*/ 	.word	0x00000270
        /*00ac*/ 	.word	0x000000ff
        /*00b0*/ 	.word	0x000001c0
        /*00b4*/ 	.short	0x0100
        /*00b6*/ 	.byte	0x08
	.zero		1


	//   ....[2]....
        /*00b8*/ 	.word	0x00000280
        /*00bc*/ 	.word	0x000000ff
        /*00c0*/ 	.word	0x00000008
        /*00c4*/ 	.short	0x0100
        /*00c6*/ 	.byte	0x08
	.zero		1


	//   ....[3]....
        /*00c8*/ 	.word	0x00000290
        /*00cc*/ 	.word	0x000000ff
        /*00d0*/ 	.word	0x000001c8
        /*00d4*/ 	.short	0x0100
        /*00d6*/ 	.byte	0x08
	.zero		1


	//   ....[4]....
        /*00d8*/ 	.word	0x000002a0
        /*00dc*/ 	.word	0x000000ff
        /*00e0*/ 	.word	0x00000010
        /*00e4*/ 	.short	0x0100
        /*00e6*/ 	.byte	0x08
	.zero		1


	//   ....[5]....
        /*00e8*/ 	.word	0x000002b0
        /*00ec*/ 	.word	0x000000ff
        /*00f0*/ 	.word	0x000001d0
        /*00f4*/ 	.short	0x0100
        /*00f6*/ 	.byte	0x08
	.zero		1


	//   ....[6]....
        /*00f8*/ 	.word	0x000002c0
        /*00fc*/ 	.word	0x000000ff
        /*0100*/ 	.word	0x00000018
        /*0104*/ 	.short	0x0100
        /*0106*/ 	.byte	0x08
	.zero		1


	//   ....[7]....
        /*0108*/ 	.word	0x000002d0
        /*010c*/ 	.word	0x000000ff
        /*0110*/ 	.word	0x000001d8
        /*0114*/ 	.short	0x0100
        /*0116*/ 	.byte	0x08
	.zero		1


	//   ....[8]....
        /*0118*/ 	.word	0x000002e0
        /*011c*/ 	.word	0x000000ff
        /*0120*/ 	.word	0x00000020
        /*0124*/ 	.short	0x0100
        /*0126*/ 	.byte	0x08
	.zero		1


	//   ....[9]....
        /*0128*/ 	.word	0x000002f0
        /*012c*/ 	.word	0x000000ff
        /*0130*/ 	.word	0x000001e0
        /*0134*/ 	.short	0x0100
        /*0136*/ 	.byte	0x08
	.zero		1


	//   ....[10]....
        /*0138*/ 	.word	0x00000300
        /*013c*/ 	.word	0x000000ff
        /*0140*/ 	.word	0x00000028
        /*0144*/ 	.short	0x0100
        /*0146*/ 	.byte	0x08
	.zero		1


	//   ....[11]....
        /*0148*/ 	.word	0x00000310
        /*014c*/ 	.word	0x000000ff
        /*0150*/ 	.word	0x000001e8
        /*0154*/ 	.short	0x0100
        /*0156*/ 	.byte	0x08
	.zero		1


	//   ....[12]....
        /*0158*/ 	.word	0x00000320
        /*015c*/ 	.word	0x000000ff
        /*0160*/ 	.word	0x00000030
        /*0164*/ 	.short	0x0100
        /*0166*/ 	.byte	0x08
	.zero		1


	//   ....[13]....
        /*0168*/ 	.word	0x00000330
        /*016c*/ 	.word	0x000000ff
        /*0170*/ 	.word	0x000001f0
        /*0174*/ 	.short	0x0100
        /*0176*/ 	.byte	0x08
	.zero		1


	//   ....[14]....
        /*0178*/ 	.word	0x00000340
        /*017c*/ 	.word	0x000000ff
        /*0180*/ 	.word	0x00000038
        /*0184*/ 	.short	0x0100
        /*0186*/ 	.byte	0x08
	.zero		1


	//   ....[15]....
        /*0188*/ 	.word	0x00000350
        /*018c*/ 	.word	0x000000ff
        /*0190*/ 	.word	0x000001f8
        /*0194*/ 	.short	0x0100
        /*0196*/ 	.byte	0x08
	.zero		1


	//   ....[16]....
        /*0198*/ 	.word	0x00000360
        /*019c*/ 	.word	0x000000ff
        /*01a0*/ 	.word	0x00000040
        /*01a4*/ 	.short	0x0100
        /*01a6*/ 	.byte	0x08
	.zero		1


	//   ....[17]....
        /*01a8*/ 	.word	0x00000370
        /*01ac*/ 	.word	0x000000ff
        /*01b0*/ 	.word	0x00000200
        /*01b4*/ 	.short	0x0100
        /*01b6*/ 	.byte	0x08
	.zero		1


	//   ....[18]....
        /*01b8*/ 	.word	0x00000380
        /*01bc*/ 	.word	0x000000ff
        /*01c0*/ 	.word	0x00000048
        /*01c4*/ 	.short	0x0100
        /*01c6*/ 	.byte	0x08
	.zero		1


	//   ....[19]....
        /*01c8*/ 	.word	0x00000390
        /*01cc*/ 	.word	0x000000ff
        /*01d0*/ 	.word	0x00000208
        /*01d4*/ 	.short	0x0100
        /*01d6*/ 	.byte	0x08
	.zero		1


	//   ....[20]....
        /*01d8*/ 	.word	0x000003a0
        /*01dc*/ 	.word	0x000000ff
        /*01e0*/ 	.word	0x00000050
        /*01e4*/ 	.short	0x0100
        /*01e6*/ 	.byte	0x08
	.zero		1


	//   ....[21]....
        /*01e8*/ 	.word	0x000003b0
        /*01ec*/ 	.word	0x000000ff
        /*01f0*/ 	.word	0x00000210
        /*01f4*/ 	.short	0x0100
        /*01f6*/ 	.byte	0x08
	.zero		1


	//   ....[22]....
        /*01f8*/ 	.word	0x000003c0
        /*01fc*/ 	.word	0x000000ff
        /*0200*/ 	.word	0x00000058
        /*0204*/ 	.short	0x0100
        /*0206*/ 	.byte	0x08
	.zero		1


	//   ....[23]....
        /*0208*/ 	.word	0x000003d0
        /*020c*/ 	.word	0x000000ff
        /*0210*/ 	.word	0x00000218
        /*0214*/ 	.short	0x0100
        /*0216*/ 	.byte	0x08
	.zero		1


	//   ....[24]....
        /*0218*/ 	.word	0x000003e0
        /*021c*/ 	.word	0x000000ff
        /*0220*/ 	.word	0x00000060
        /*0224*/ 	.short	0x0100
        /*0226*/ 	.byte	0x08
	.zero		1


	//   ....[25]....
        /*0228*/ 	.word	0x000003f0
        /*022c*/ 	.word	0x000000ff
        /*0230*/ 	.word	0x00000220
        /*0234*/ 	.short	0x0100
        /*0236*/ 	.byte	0x08
	.zero		1


	//   ....[26]....
        /*0238*/ 	.word	0x00000400
        /*023c*/ 	.word	0x000000ff
        /*0240*/ 	.word	0x00000068
        /*0244*/ 	.short	0x0100
        /*0246*/ 	.byte	0x08
	.zero		1


	//   ....[27]....
        /*0248*/ 	.word	0x00000410
        /*024c*/ 	.word	0x000000ff
        /*0250*/ 	.word	0x00000228
        /*0254*/ 	.short	0x0100
        /*0256*/ 	.byte	0x08
	.zero		1


	//   ....[28]....
        /*0258*/ 	.word	0x00000420
        /*025c*/ 	.word	0x000000ff
        /*0260*/ 	.word	0x00000070
        /*0264*/ 	.short	0x0100
        /*0266*/ 	.byte	0x08
	.zero		1


	//   ....[29]....
        /*0268*/ 	.word	0x00000430
        /*026c*/ 	.word	0x000000ff
        /*0270*/ 	.word	0x00000230
        /*0274*/ 	.short	0x0100
        /*0276*/ 	.byte	0x08
	.zero		1


	//   ....[30]....
        /*0278*/ 	.word	0x00000440
        /*027c*/ 	.word	0x000000ff
        /*0280*/ 	.word	0x00000078
        /*0284*/ 	.short	0x0100
        /*0286*/ 	.byte	0x08
	.zero		1


	//   ....[31]....
        /*0288*/ 	.word	0x00000450
        /*028c*/ 	.word	0x000000ff
        /*0290*/ 	.word	0x00000238
        /*0294*/ 	.short	0x0100
        /*0296*/ 	.byte	0x08
	.zero		1


	//   ....[32]....
        /*0298*/ 	.word	0x00000460
        /*029c*/ 	.word	0x000000ff
        /*02a0*/ 	.word	0x00000080
        /*02a4*/ 	.short	0x0100
        /*02a6*/ 	.byte	0x08
	.zero		1


	//   ....[33]....
        /*02a8*/ 	.word	0x00000470
        /*02ac*/ 	.word	0x000000ff
        /*02b0*/ 	.word	0x00000240
        /*02b4*/ 	.short	0x0100
        /*02b6*/ 	.byte	0x08
	.zero		1


	//   ....[34]....
        /*02b8*/ 	.word	0x00000480
        /*02bc*/ 	.word	0x000000ff
        /*02c0*/ 	.word	0x00000088
        /*02c4*/ 	.short	0x0100
        /*02c6*/ 	.byte	0x08
	.zero		1


	//   ....[35]....
        /*02c8*/ 	.word	0x00000490
        /*02cc*/ 	.word	0x000000ff
        /*02d0*/ 	.word	0x00000248
        /*02d4*/ 	.short	0x0100
        /*02d6*/ 	.byte	0x08
	.zero		1


	//   ....[36]....
        /*02d8*/ 	.word	0x000004a0
        /*02dc*/ 	.word	0x000000ff
        /*02e0*/ 	.word	0x00000090
        /*02e4*/ 	.short	0x0100
        /*02e6*/ 	.byte	0x08
	.zero		1


	//   ....[37]....
        /*02e8*/ 	.word	0x000004b0
        /*02ec*/ 	.word	0x000000ff
        /*02f0*/ 	.word	0x00000250
        /*02f4*/ 	.short	0x0100
        /*02f6*/ 	.byte	0x08
	.zero		1


	//   ....[38]....
        /*02f8*/ 	.word	0x000004c0
        /*02fc*/ 	.word	0x000000ff
        /*0300*/ 	.word	0x00000098
        /*0304*/ 	.short	0x0100
        /*0306*/ 	.byte	0x08
	.zero		1


	//   ....[39]....
        /*0308*/ 	.word	0x000004d0
        /*030c*/ 	.word	0x000000ff
        /*0310*/ 	.word	0x00000258
        /*0314*/ 	.short	0x0100
        /*0316*/ 	.byte	0x08
	.zero		1


	//   ....[40]....
        /*0318*/ 	.word	0x000004e0
        /*031c*/ 	.word	0x000000ff
        /*0320*/ 	.word	0x000000a0
        /*0324*/ 	.short	0x0100
        /*0326*/ 	.byte	0x08
	.zero		1


	//   ....[41]....
        /*0328*/ 	.word	0x000004f0
        /*032c*/ 	.word	0x000000ff
        /*0330*/ 	.word	0x00000260
        /*0334*/ 	.short	0x0100
        /*0336*/ 	.byte	0x08
	.zero		1


	//   ....[42]....
        /*0338*/ 	.word	0x00000500
        /*033c*/ 	.word	0x000000ff
        /*0340*/ 	.word	0x000000a8
        /*0344*/ 	.short	0x0100
        /*0346*/ 	.byte	0x08
	.zero		1


	//   ....[43]....
        /*0348*/ 	.word	0x00000510
        /*034c*/ 	.word	0x000000ff
        /*0350*/ 	.word	0x00000268
        /*0354*/ 	.short	0x0100
        /*0356*/ 	.byte	0x08
	.zero		1


	//   ....[44]....
        /*0358*/ 	.word	0x00000520
        /*035c*/ 	.word	0x000000ff
        /*0360*/ 	.word	0x000000b0
        /*0364*/ 	.short	0x0100
        /*0366*/ 	.byte	0x08
	.zero		1


	//   ....[45]....
        /*0368*/ 	.word	0x00000530
        /*036c*/ 	.word	0x000000ff
        /*0370*/ 	.word	0x00000270
        /*0374*/ 	.short	0x0100
        /*0376*/ 	.byte	0x08
	.zero		1


	//   ....[46]....
        /*0378*/ 	.word	0x00000540
        /*037c*/ 	.word	0x000000ff
        /*0380*/ 	.word	0x000000b8
        /*0384*/ 	.short	0x0100
        /*0386*/ 	.byte	0x08
	.zero		1


	//   ....[47]....
        /*0388*/ 	.word	0x00000550
        /*038c*/ 	.word	0x000000ff
        /*0390*/ 	.word	0x00000278
        /*0394*/ 	.short	0x0100
        /*0396*/ 	.byte	0x08
	.zero		1


	//   ....[48]....
        /*0398*/ 	.word	0x00000560
        /*039c*/ 	.word	0x000000ff
        /*03a0*/ 	.word	0x000000c0
        /*03a4*/ 	.short	0x0100
        /*03a6*/ 	.byte	0x08
	.zero		1


	//   ....[49]....
        /*03a8*/ 	.word	0x00000570
        /*03ac*/ 	.word	0x000000ff
        /*03b0*/ 	.word	0x00000280
        /*03b4*/ 	.short	0x0100
        /*03b6*/ 	.byte	0x08
	.zero		1


	//   ....[50]....
        /*03b8*/ 	.word	0x00000580
        /*03bc*/ 	.word	0x000000ff
        /*03c0*/ 	.word	0x000000c8
        /*03c4*/ 	.short	0x0100
        /*03c6*/ 	.byte	0x08
	.zero		1


	//   ....[51]....
        /*03c8*/ 	.word	0x00000590
        /*03cc*/ 	.word	0x000000ff
        /*03d0*/ 	.word	0x00000288
        /*03d4*/ 	.short	0x0100
        /*03d6*/ 	.byte	0x08
	.zero		1


	//   ....[52]....
        /*03d8*/ 	.word	0x000005a0
        /*03dc*/ 	.word	0x000000ff
        /*03e0*/ 	.word	0x000000d0
        /*03e4*/ 	.short	0x0100
        /*03e6*/ 	.byte	0x08
	.zero		1


	//   ....[53]....
        /*03e8*/ 	.word	0x000005b0
        /*03ec*/ 	.word	0x000000ff
        /*03f0*/ 	.word	0x00000290
        /*03f4*/ 	.short	0x0100
        /*03f6*/ 	.byte	0x08
	.zero		1


	//   ....[54]....
        /*03f8*/ 	.word	0x000005c0
        /*03fc*/ 	.word	0x000000ff
        /*0400*/ 	.word	0x000000d8
        /*0404*/ 	.short	0x0100
        /*0406*/ 	.byte	0x08
	.zero		1


	//   ....[55]....
        /*0408*/ 	.word	0x000005d0
        /*040c*/ 	.word	0x000000ff
        /*0410*/ 	.word	0x00000298
        /*0414*/ 	.short	0x0100
        /*0416*/ 	.byte	0x08
	.zero		1


	//   ....[56]....
        /*0418*/ 	.word	0x000005e0
        /*041c*/ 	.word	0x000000ff
        /*0420*/ 	.word	0x000000e0
        /*0424*/ 	.short	0x0100
        /*0426*/ 	.byte	0x08
	.zero		1


	//   ....[57]....
        /*0428*/ 	.word	0x000005f0
        /*042c*/ 	.word	0x000000ff
        /*0430*/ 	.word	0x000002a0
        /*0434*/ 	.short	0x0100
        /*0436*/ 	.byte	0x08
	.zero		1


	//   ....[58]....
        /*0438*/ 	.word	0x00000600
        /*043c*/ 	.word	0x000000ff
        /*0440*/ 	.word	0x000000e8
        /*0444*/ 	.short	0x0100
        /*0446*/ 	.byte	0x08
	.zero		1


	//   ....[59]....
        /*0448*/ 	.word	0x00000610
        /*044c*/ 	.word	0x000000ff
        /*0450*/ 	.word	0x000002a8
        /*0454*/ 	.short	0x0100
        /*0456*/ 	.byte	0x08
	.zero		1


	//   ....[60]....
        /*0458*/ 	.word	0x00000620
        /*045c*/ 	.word	0x000000ff
        /*0460*/ 	.word	0x000000f0
        /*0464*/ 	.short	0x0100
        /*0466*/ 	.byte	0x08
	.zero		1


	//   ....[61]....
        /*0468*/ 	.word	0x00000630
        /*046c*/ 	.word	0x000000ff
        /*0470*/ 	.word	0x000002b0
        /*0474*/ 	.short	0x0100
        /*0476*/ 	.byte	0x08
	.zero		1


	//   ....[62]....
        /*0478*/ 	.word	0x00000640
        /*047c*/ 	.word	0x000000ff
        /*0480*/ 	.word	0x000000f8
        /*0484*/ 	.short	0x0100
        /*0486*/ 	.byte	0x08
	.zero		1


	//   ....[63]....
        /*0488*/ 	.word	0x00000650
        /*048c*/ 	.word	0x000000ff
        /*0490*/ 	.word	0x000002b8
        /*0494*/ 	.short	0x0100
        /*0496*/ 	.byte	0x08
	.zero		1


	//   ....[64]....
        /*0498*/ 	.word	0x00000660
        /*049c*/ 	.word	0x000000ff
        /*04a0*/ 	.word	0x00000100
        /*04a4*/ 	.short	0x0100
        /*04a6*/ 	.byte	0x08
	.zero		1


	//   ....[65]....
        /*04a8*/ 	.word	0x00000670
        /*04ac*/ 	.word	0x000000ff
        /*04b0*/ 	.word	0x000002c0
        /*04b4*/ 	.short	0x0100
        /*04b6*/ 	.byte	0x08
	.zero		1


	//   ....[66]....
        /*04b8*/ 	.word	0x00000680
        /*04bc*/ 	.word	0x000000ff
        /*04c0*/ 	.word	0x00000108
        /*04c4*/ 	.short	0x0100
        /*04c6*/ 	.byte	0x08
	.zero		1


	//   ....[67]....
        /*04c8*/ 	.word	0x00000690
        /*04cc*/ 	.word	0x000000ff
        /*04d0*/ 	.word	0x000002c8
        /*04d4*/ 	.short	0x0100
        /*04d6*/ 	.byte	0x08
	.zero		1


	//   ....[68]....
        /*04d8*/ 	.word	0x000006a0
        /*04dc*/ 	.word	0x000000ff
        /*04e0*/ 	.word	0x00000110
        /*04e4*/ 	.short	0x0100
        /*04e6*/ 	.byte	0x08
	.zero		1


	//   ....[69]....
        /*04e8*/ 	.word	0x000006b0
        /*04ec*/ 	.word	0x000000ff
        /*04f0*/ 	.word	0x000002d0
        /*04f4*/ 	.short	0x0100
        /*04f6*/ 	.byte	0x08
	.zero		1


	//   ....[70]....
        /*04f8*/ 	.word	0x000006c0
        /*04fc*/ 	.word	0x000000ff
        /*0500*/ 	.word	0x00000118
        /*0504*/ 	.short	0x0100
        /*0506*/ 	.byte	0x08
	.zero		1


	//   ....[71]....
        /*0508*/ 	.word	0x000006d0
        /*050c*/ 	.word	0x000000ff
        /*0510*/ 	.word	0x000002d8
        /*0514*/ 	.short	0x0100
        /*0516*/ 	.byte	0x08
	.zero		1


	//   ....[72]....
        /*0518*/ 	.word	0x000006e0
        /*051c*/ 	.word	0x000000ff
        /*0520*/ 	.word	0x00000120
        /*0524*/ 	.short	0x0100
        /*0526*/ 	.byte	0x08
	.zero		1


	//   ....[73]....
        /*0528*/ 	.word	0x000006f0
        /*052c*/ 	.word	0x000000ff
        /*0530*/ 	.word	0x000002e0
        /*0534*/ 	.short	0x0100
        /*0536*/ 	.byte	0x08
	.zero		1


	//   ....[74]....
        /*0538*/ 	.word	0x00000700
        /*053c*/ 	.word	0x000000ff
        /*0540*/ 	.word	0x00000128
        /*0544*/ 	.short	0x0100
        /*0546*/ 	.byte	0x08
	.zero		1


	//   ....[75]....
        /*0548*/ 	.word	0x00000710
        /*054c*/ 	.word	0x000000ff
        /*0550*/ 	.word	0x000002e8
        /*0554*/ 	.short	0x0100
        /*0556*/ 	.byte	0x08
	.zero		1


	//   ....[76]....
        /*0558*/ 	.word	0x00000720
        /*055c*/ 	.word	0x000000ff
        /*0560*/ 	.word	0x00000130
        /*0564*/ 	.short	0x0100
        /*0566*/ 	.byte	0x08
	.zero		1


	//   ....[77]....
        /*0568*/ 	.word	0x00000730
        /*056c*/ 	.word	0x000000ff
        /*0570*/ 	.word	0x000002f0
        /*0574*/ 	.short	0x0100
        /*0576*/ 	.byte	0x08
	.zero		1


	//   ....[78]....
        /*0578*/ 	.word	0x00000740
        /*057c*/ 	.word	0x000000ff
        /*0580*/ 	.word	0x00000138
        /*0584*/ 	.short	0x0100
        /*0586*/ 	.byte	0x08
	.zero		1


	//   ....[79]....
        /*0588*/ 	.word	0x00000750
        /*058c*/ 	.word	0x000000ff
        /*0590*/ 	.word	0x000002f8
        /*0594*/ 	.short	0x0100
        /*0596*/ 	.byte	0x08
	.zero		1


	//   ....[80]....
        /*0598*/ 	.word	0x00000760
        /*059c*/ 	.word	0x000000ff
        /*05a0*/ 	.word	0x00000140
        /*05a4*/ 	.short	0x0100
        /*05a6*/ 	.byte	0x08
	.zero		1


	//   ....[81]....
        /*05a8*/ 	.word	0x00000770
        /*05ac*/ 	.word	0x000000ff
        /*05b0*/ 	.word	0x00000300
        /*05b4*/ 	.short	0x0100
        /*05b6*/ 	.byte	0x08
	.zero		1


	//   ....[82]....
        /*05b8*/ 	.word	0x00000780
        /*05bc*/ 	.word	0x000000ff
        /*05c0*/ 	.word	0x00000148
        /*05c4*/ 	.short	0x0100
        /*05c6*/ 	.byte	0x08
	.zero		1


	//   ....[83]....
        /*05c8*/ 	.word	0x00000790
        /*05cc*/ 	.word	0x000000ff
        /*05d0*/ 	.word	0x00000308
        /*05d4*/ 	.short	0x0100
        /*05d6*/ 	.byte	0x08
	.zero		1


	//   ....[84]....
        /*05d8*/ 	.word	0x000007a0
        /*05dc*/ 	.word	0x000000ff
        /*05e0*/ 	.word	0x00000150
        /*05e4*/ 	.short	0x0100
        /*05e6*/ 	.byte	0x08
	.zero		1


	//   ....[85]....
        /*05e8*/ 	.word	0x000007b0
        /*05ec*/ 	.word	0x000000ff
        /*05f0*/ 	.word	0x00000310
        /*05f4*/ 	.short	0x0100
        /*05f6*/ 	.byte	0x08
	.zero		1


	//   ....[86]....
        /*05f8*/ 	.word	0x000007c0
        /*05fc*/ 	.word	0x000000ff
        /*0600*/ 	.word	0x00000158
        /*0604*/ 	.short	0x0100
        /*0606*/ 	.byte	0x08
	.zero		1


	//   ....[87]....
        /*0608*/ 	.word	0x000007d0
        /*060c*/ 	.word	0x000000ff
        /*0610*/ 	.word	0x00000318
        /*0614*/ 	.short	0x0100
        /*0616*/ 	.byte	0x08
	.zero		1


	//   ....[88]....
        /*0618*/ 	.word	0x000007e0
        /*061c*/ 	.word	0x000000ff
        /*0620*/ 	.word	0x00000160
        /*0624*/ 	.short	0x0100
        /*0626*/ 	.byte	0x08
	.zero		1


	//   ....[89]....
        /*0628*/ 	.word	0x000007f0
        /*062c*/ 	.word	0x000000ff
        /*0630*/ 	.word	0x00000320
        /*0634*/ 	.short	0x0100
        /*0636*/ 	.byte	0x08
	.zero		1


	//   ....[90]....
        /*0638*/ 	.word	0x00000800
        /*063c*/ 	.word	0x000000ff
        /*0640*/ 	.word	0x00000168
        /*0644*/ 	.short	0x0100
        /*0646*/ 	.byte	0x08
	.zero		1


	//   ....[91]....
        /*0648*/ 	.word	0x00000810
        /*064c*/ 	.word	0x000000ff
        /*0650*/ 	.word	0x00000328
        /*0654*/ 	.short	0x0100
        /*0656*/ 	.byte	0x08
	.zero		1


	//   ....[92]....
        /*0658*/ 	.word	0x00000820
        /*065c*/ 	.word	0x000000ff
        /*0660*/ 	.word	0x00000170
        /*0664*/ 	.short	0x0100
        /*0666*/ 	.byte	0x08
	.zero		1


	//   ....[93]....
        /*0668*/ 	.word	0x00000830
        /*066c*/ 	.word	0x000000ff
        /*0670*/ 	.word	0x00000330
        /*0674*/ 	.short	0x0100
        /*0676*/ 	.byte	0x08
	.zero		1


	//   ....[94]....
        /*0678*/ 	.word	0x00000840
        /*067c*/ 	.word	0x000000ff
        /*0680*/ 	.word	0x00000178
        /*0684*/ 	.short	0x0100
        /*0686*/ 	.byte	0x08
	.zero		1


	//   ....[95]....
        /*0688*/ 	.word	0x00000850
        /*068c*/ 	.word	0x000000ff
        /*0690*/ 	.word	0x00000338
        /*0694*/ 	.short	0x0100
        /*0696*/ 	.byte	0x08
	.zero		1


	//   ....[96]....
        /*0698*/ 	.word	0x00000860
        /*069c*/ 	.word	0x000000ff
        /*06a0*/ 	.word	0x00000180
        /*06a4*/ 	.short	0x0100
        /*06a6*/ 	.byte	0x08
	.zero		1


	//   ....[97]....
        /*06a8*/ 	.word	0x00000870
        /*06ac*/ 	.word	0x000000ff
        /*06b0*/ 	.word	0x00000340
        /*06b4*/ 	.short	0x0100
        /*06b6*/ 	.byte	0x08
	.zero		1


	//   ....[98]....
        /*06b8*/ 	.word	0x00000880
        /*06bc*/ 	.word	0x000000ff
        /*06c0*/ 	.word	0x00000188
        /*06c4*/ 	.short	0x0100
        /*06c6*/ 	.byte	0x08
	.zero		1


	//   ....[99]....
        /*06c8*/ 	.word	0x00000890
        /*06cc*/ 	.word	0x000000ff
        /*06d0*/ 	.word	0x00000348
        /*06d4*/ 	.short	0x0100
        /*06d6*/ 	.byte	0x08
	.zero		1


	//   ....[100]....
        /*06d8*/ 	.word	0x000008a0
        /*06dc*/ 	.word	0x000000ff
        /*06e0*/ 	.word	0x00000190
        /*06e4*/ 	.short	0x0100
        /*06e6*/ 	.byte	0x08
	.zero		1


	//   ....[101]....
        /*06e8*/ 	.word	0x000008b0
        /*06ec*/ 	.word	0x000000ff
        /*06f0*/ 	.word	0x00000350
        /*06f4*/ 	.short	0x0100
        /*06f6*/ 	.byte	0x08
	.zero		1


	//   ....[102]....
        /*06f8*/ 	.word	0x000008c0
        /*06fc*/ 	.word	0x000000ff
        /*0700*/ 	.word	0x00000198
        /*0704*/ 	.short	0x0100
        /*0706*/ 	.byte	0x08
	.zero		1


	//   ....[103]....
        /*0708*/ 	.word	0x000008d0
        /*070c*/ 	.word	0x000000ff
        /*0710*/ 	.word	0x00000358
        /*0714*/ 	.short	0x0100
        /*0716*/ 	.byte	0x08
	.zero		1


	//   ....[104]....
        /*0718*/ 	.word	0x000008e0
        /*071c*/ 	.word	0x000000ff
        /*0720*/ 	.word	0x000001a0
        /*0724*/ 	.short	0x0100
        /*0726*/ 	.byte	0x08
	.zero		1


	//   ....[105]....
        /*0728*/ 	.word	0x000008f0
        /*072c*/ 	.word	0x000000ff
        /*0730*/ 	.word	0x00000360
        /*0734*/ 	.short	0x0100
        /*0736*/ 	.byte	0x08
	.zero		1


	//   ....[106]....
        /*0738*/ 	.word	0x00000900
        /*073c*/ 	.word	0x000000ff
        /*0740*/ 	.word	0x000001a8
        /*0744*/ 	.short	0x0100
        /*0746*/ 	.byte	0x08
	.zero		1


	//   ....[107]....
        /*0748*/ 	.word	0x00000910
        /*074c*/ 	.word	0x000000ff
        /*0750*/ 	.word	0x00000368
        /*0754*/ 	.short	0x0100
        /*0756*/ 	.byte	0x08
	.zero		1


	//   ....[108]....
        /*0758*/ 	.word	0x00000920
        /*075c*/ 	.word	0x000000ff
        /*0760*/ 	.word	0x000001b0
        /*0764*/ 	.short	0x0100
        /*0766*/ 	.byte	0x08
	.zero		1


	//   ....[109]....
        /*0768*/ 	.word	0x00000930
        /*076c*/ 	.word	0x000000ff
        /*0770*/ 	.word	0x00000370
        /*0774*/ 	.short	0x0100
        /*0776*/ 	.byte	0x08
	.zero		1


	//   ....[110]....
        /*0778*/ 	.word	0x00000940
        /*077c*/ 	.word	0x000000ff
        /*0780*/ 	.word	0x000001b8
        /*0784*/ 	.short	0x0100
        /*0786*/ 	.byte	0x08
	.zero		1


	//   ....[111]....
        /*0788*/ 	.word	0x00000950
        /*078c*/ 	.word	0x000000ff
        /*0790*/ 	.word	0x00000378
        /*0794*/ 	.short	0x0100
        /*0796*/ 	.byte	0x08
	.zero		1


	//   ....[112]....
        /*0798*/ 	.word	0x00000e40
        /*079c*/ 	.word	0x000000ff
        /*07a0*/ 	.word	0x000003b0
        /*07a4*/ 	.short	0x0100
        /*07a6*/ 	.byte	0x08
	.zero		1


	//   ....[113]....
        /*07a8*/ 	.word	0x00000ed0
        /*07ac*/ 	.word	0x000000ff
        /*07b0*/ 	.word	0x000003b8
        /*07b4*/ 	.short	0x0100
        /*07b6*/ 	.byte	0x08
	.zero		1


	//   ....[114]....
        /*07b8*/ 	.word	0x00000f00
        /*07bc*/ 	.word	0x000000ff
        /*07c0*/ 	.word	0x00000390
        /*07c4*/ 	.short	0x0100
        /*07c6*/ 	.byte	0x09
	.zero		1


	//   ....[115]....
        /*07c8*/ 	.word	0x00000f10
        /*07cc*/ 	.word	0x000000ff
        /*07d0*/ 	.word	0x00000398
        /*07d4*/ 	.short	0x0100
        /*07d6*/ 	.byte	0x09
	.zero		1


	//   ....[116]....
        /*07d8*/ 	.word	0x00000f20
        /*07dc*/ 	.word	0x000000ff
        /*07e0*/ 	.word	0x000003a0
        /*07e4*/ 	.short	0x0100
        /*07e6*/ 	.byte	0x09
	.zero		1


	//   ....[117]....
        /*07e8*/ 	.word	0x00000f30
        /*07ec*/ 	.word	0x000000ff
        /*07f0*/ 	.word	0x000003a8
        /*07f4*/ 	.short	0x0100
        /*07f6*/ 	.byte	0x09
	.zero		1


	//   ....[118]....
        /*07f8*/ 	.word	0x00001d10
        /*07fc*/ 	.word	0x000000ff
        /*0800*/ 	.word	0xfffffff8
        /*0804*/ 	.short	0x010a
        /*0806*/ 	.byte	0x0f
	.zero		1


	//   ....[119]....
        /*0808*/ 	.word	0x00001ff0
        /*080c*/ 	.word	0x000000ff
        /*0810*/ 	.word	0x00000000
        /*0814*/ 	.short	0x010a
        /*0816*/ 	.byte	0x06
	.zero		1


	//   ....[120]....
        /*0818*/ 	.word	0x00002030
        /*081c*/ 	.word	0x000000ff
        /*0820*/ 	.word	0x00000000
        /*0824*/ 	.short	0x010a
        /*0826*/ 	.byte	0x06
	.zero		1


	//   ....[121]....
        /*0828*/ 	.word	0x00002560
        /*082c*/ 	.word	0x000000ff
        /*0830*/ 	.word	0x00000000
        /*0834*/ 	.short	0x010a
        /*0836*/ 	.byte	0x09
	.zero		1


	//   ....[122]....
        /*0838*/ 	.word	0x000025a0
        /*083c*/ 	.word	0x000000ff
        /*0840*/ 	.word	0x00000000
        /*0844*/ 	.short	0x010a
        /*0846*/ 	.byte	0x09
	.zero		1


	//   ....[123]....
        /*0848*/ 	.word	0x00002930
        /*084c*/ 	.word	0x00000013
        /*0850*/ 	.word	0x00000000
        /*0854*/ 	.short	0x0101
        /*0856*/ 	.byte	0x3f
	.zero		1


	//   ....[124]....
        /*0858*/ 	.word	0x00002ca0
        /*085c*/ 	.word	0x0000000f
        /*0860*/ 	.word	0x00000000
        /*0864*/ 	.short	0x0101
        /*0866*/ 	.byte	0x17
	.zero		1


	//   ....[125]....
        /*0868*/ 	.word	0x00002db0
        /*086c*/ 	.word	0x0000000f
        /*0870*/ 	.word	0x00000000
        /*0874*/ 	.short	0x0101
        /*0876*/ 	.byte	0x3f
	.zero		1


	//   ....[126]....
        /*0878*/ 	.word	0x00002e60
        /*087c*/ 	.word	0x000000ff
        /*0880*/ 	.word	0x00000008
        /*0884*/ 	.short	0x010a
        /*0886*/ 	.byte	0x0f
	.zero		1


	//   ....[127]....
        /*0888*/ 	.word	0x000056c0
        /*088c*/ 	.word	0x00000004
        /*0890*/ 	.word	0x00000000
        /*0894*/ 	.short	0x0101
        /*0896*/ 	.byte	0x17
	.zero		1


	//   ....[128]....
        /*0898*/ 	.word	0x00005fe0
        /*089c*/ 	.word	0x00000013
        /*08a0*/ 	.word	0x000001c0
        /*08a4*/ 	.short	0x010a
        /*08a6*/ 	.byte	0x3f
	.zero		1


	//   ....[129]....
        /*08a8*/ 	.word	0x00006390
        /*08ac*/ 	.word	0x00000004
        /*08b0*/ 	.word	0x000003b8
        /*08b4*/ 	.short	0x0101
        /*08b6*/ 	.byte	0x3f
	.zero		1


	//   ....[130]....
        /*08b8*/ 	.word	0x00006ac0
        /*08bc*/ 	.word	0x00000005
        /*08c0*/ 	.word	0x00000000
        /*08c4*/ 	.short	0x010a
        /*08c6*/ 	.byte	0x3f
	.zero		1


	//   ....[131]....
        /*08c8*/ 	.word	0x00006b40
        /*08cc*/ 	.word	0x00000007
        /*08d0*/ 	.word	0x00000000
        /*08d4*/ 	.short	0x010a
        /*08d6*/ 	.byte	0x3f
	.zero		1


	//   ....[132]....
        /*08d8*/ 	.word	0x00006bd0
        /*08dc*/ 	.word	0x00000006
        /*08e0*/ 	.word	0x00000000
        /*08e4*/ 	.short	0x010a
        /*08e6*/ 	.byte	0x3f
	.zero		1


	//   ....[133]....
        /*08e8*/ 	.word	0x00006c60
        /*08ec*/ 	.word	0x00000009
        /*08f0*/ 	.word	0x00000000
        /*08f4*/ 	.short	0x010a
        /*08f6*/ 	.byte	0x3f
	.zero		1


	//   ....[134]....
        /*08f8*/ 	.word	0x00006cf0
        /*08fc*/ 	.word	0x00000006
        /*0900*/ 	.word	0x00000000
        /*0904*/ 	.short	0x010a
        /*0906*/ 	.byte	0x3f
	.zero		1


	//   ....[135]....
        /*0908*/ 	.word	0x00006d80
        /*090c*/ 	.word	0x00000009
        /*0910*/ 	.word	0x00000000
        /*0914*/ 	.short	0x010a
        /*0916*/ 	.byte	0x3f
	.zero		1


	//   ....[136]....
        /*0918*/ 	.word	0x00006e10
        /*091c*/ 	.word	0x00000006
        /*0920*/ 	.word	0x00000000
        /*0924*/ 	.short	0x010a
        /*0926*/ 	.byte	0x3f
	.zero		1


	//   ....[137]....
        /*0928*/ 	.word	0x00006ea0
        /*092c*/ 	.word	0x00000009
        /*0930*/ 	.word	0x00000000
        /*0934*/ 	.short	0x010a
        /*0936*/ 	.byte	0x3f
	.zero		1


	//   ....[138]....
        /*0938*/ 	.word	0x00006f30
        /*093c*/ 	.word	0x00000006
        /*0940*/ 	.word	0x00000000
        /*0944*/ 	.short	0x010a
        /*0946*/ 	.byte	0x3f
	.zero		1


	//   ....[139]....
        /*0948*/ 	.word	0x00006fc0
        /*094c*/ 	.word	0x00000009
        /*0950*/ 	.word	0x00000000
        /*0954*/ 	.short	0x010a
        /*0956*/ 	.byte	0x3f
	.zero		1


	//   ....[140]....
        /*0958*/ 	.word	0x00007050
        /*095c*/ 	.word	0x00000006
        /*0960*/ 	.word	0x00000000
        /*0964*/ 	.short	0x010a
        /*0966*/ 	.byte	0x3f
	.zero		1


	//   ....[141]....
        /*0968*/ 	.word	0x000070e0
        /*096c*/ 	.word	0x00000009
        /*0970*/ 	.word	0x00000000
        /*0974*/ 	.short	0x010a
        /*0976*/ 	.byte	0x3f
	.zero		1


	//   ....[142]....
        /*0978*/ 	.word	0x00007170
        /*097c*/ 	.word	0x00000006
        /*0980*/ 	.word	0x00000000
        /*0984*/ 	.short	0x010a
        /*0986*/ 	.byte	0x3f
	.zero		1


	//   ....[143]....
        /*0988*/ 	.word	0x00007200
        /*098c*/ 	.word	0x00000009
        /*0990*/ 	.word	0x00000000
        /*0994*/ 	.short	0x010a
        /*0996*/ 	.byte	0x3f
	.zero		1


	//   ....[144]....
        /*0998*/ 	.word	0x00007290
        /*099c*/ 	.word	0x00000006
        /*09a0*/ 	.word	0x00000000
        /*09a4*/ 	.short	0x010a
        /*09a6*/ 	.byte	0x3f
	.zero		1


	//   ....[145]....
        /*09a8*/ 	.word	0x00007320
        /*09ac*/ 	.word	0x00000009
        /*09b0*/ 	.word	0x00000000
        /*09b4*/ 	.short	0x010a
        /*09b6*/ 	.byte	0x3f
	.zero		1


	//   ....[146]....
        /*09b8*/ 	.word	0x000073b0
        /*09bc*/ 	.word	0x00000006
        /*09c0*/ 	.word	0x00000000
        /*09c4*/ 	.short	0x010a
        /*09c6*/ 	.byte	0x3f
	.zero		1


	//   ....[147]....
        /*09c8*/ 	.word	0x00007440
        /*09cc*/ 	.word	0x00000009
        /*09d0*/ 	.word	0x00000000
        /*09d4*/ 	.short	0x010a
        /*09d6*/ 	.byte	0x3f
	.zero		1


	//   ....[148]....
        /*09d8*/ 	.word	0x000074d0
        /*09dc*/ 	.word	0x00000006
        /*09e0*/ 	.word	0x00000000
        /*09e4*/ 	.short	0x010a
        /*09e6*/ 	.byte	0x3f
	.zero		1


	//   ....[149]....
        /*09e8*/ 	.word	0x00007560
        /*09ec*/ 	.word	0x00000009
        /*09f0*/ 	.word	0x00000000
        /*09f4*/ 	.short	0x010a
        /*09f6*/ 	.byte	0x3f
	.zero		1


	//   ....[150]....
        /*09f8*/ 	.word	0x000075f0
        /*09fc*/ 	.word	0x00000006
        /*0a00*/ 	.word	0x00000000
        /*0a04*/ 	.short	0x010a
        /*0a06*/ 	.byte	0x3f
	.zero		1


	//   ....[151]....
        /*0a08*/ 	.word	0x00007680
        /*0a0c*/ 	.word	0x00000009
        /*0a10*/ 	.word	0x00000000
        /*0a14*/ 	.short	0x010a
        /*0a16*/ 	.byte	0x3f
	.zero		1


	//   ....[152]....
        /*0a18*/ 	.word	0x00007710
        /*0a1c*/ 	.word	0x00000006
        /*0a20*/ 	.word	0x00000000
        /*0a24*/ 	.short	0x010a
        /*0a26*/ 	.byte	0x3f
	.zero		1


	//   ....[153]....
        /*0a28*/ 	.word	0x000077a0
        /*0a2c*/ 	.word	0x00000009
        /*0a30*/ 	.word	0x00000000
        /*0a34*/ 	.short	0x010a
        /*0a36*/ 	.byte	0x3f
	.zero		1


	//   ....[154]....
        /*0a38*/ 	.word	0x00007830
        /*0a3c*/ 	.word	0x00000006
        /*0a40*/ 	.word	0x00000000
        /*0a44*/ 	.short	0x010a
        /*0a46*/ 	.byte	0x3f
	.zero		1


	//   ....[155]....
        /*0a48*/ 	.word	0x000078c0
        /*0a4c*/ 	.word	0x00000009
        /*0a50*/ 	.word	0x00000000
        /*0a54*/ 	.short	0x010a
        /*0a56*/ 	.byte	0x3f
	.zero		1


	//   ....[156]....
        /*0a58*/ 	.word	0x00007950
        /*0a5c*/ 	.word	0x00000006
        /*0a60*/ 	.word	0x00000000
        /*0a64*/ 	.short	0x010a
        /*0a66*/ 	.byte	0x3f
	.zero		1


	//   ....[157]....
        /*0a68*/ 	.word	0x000079e0
        /*0a6c*/ 	.word	0x00000009
        /*0a70*/ 	.word	0x00000000
        /*0a74*/ 	.short	0x010a
        /*0a76*/ 	.byte	0x3f
	.zero		1


	//   ....[158]....
        /*0a78*/ 	.word	0x00007a70
        /*0a7c*/ 	.word	0x00000006
        /*0a80*/ 	.word	0x00000000
        /*0a84*/ 	.short	0x010a
        /*0a86*/ 	.byte	0x3f
	.zero		1


	//   ....[159]....
        /*0a88*/ 	.word	0x00007b00
        /*0a8c*/ 	.word	0x00000009
        /*0a90*/ 	.word	0x00000000
        /*0a94*/ 	.short	0x010a
        /*0a96*/ 	.byte	0x3f
	.zero		1


	//   ....[160]....
        /*0a98*/ 	.word	0x00007b90
        /*0a9c*/ 	.word	0x00000006
        /*0aa0*/ 	.word	0x00000000
        /*0aa4*/ 	.short	0x010a
        /*0aa6*/ 	.byte	0x3f
	.zero		1


	//   ....[161]....
        /*0aa8*/ 	.word	0x00007c20
        /*0aac*/ 	.word	0x00000009
        /*0ab0*/ 	.word	0x00000000
        /*0ab4*/ 	.short	0x010a
        /*0ab6*/ 	.byte	0x3f
	.zero		1


	//   ....[162]....
        /*0ab8*/ 	.word	0x00007cb0
        /*0abc*/ 	.word	0x00000006
        /*0ac0*/ 	.word	0x00000000
        /*0ac4*/ 	.short	0x010a
        /*0ac6*/ 	.byte	0x3f
	.zero		1


	//   ....[163]....
        /*0ac8*/ 	.word	0x00007d40
        /*0acc*/ 	.word	0x00000009
        /*0ad0*/ 	.word	0x00000000
        /*0ad4*/ 	.short	0x010a
        /*0ad6*/ 	.byte	0x3f
	.zero		1


	//   ....[164]....
        /*0ad8*/ 	.word	0x00007dd0
        /*0adc*/ 	.word	0x00000006
        /*0ae0*/ 	.word	0x00000000
        /*0ae4*/ 	.short	0x010a
        /*0ae6*/ 	.byte	0x3f
	.zero		1


	//   ....[165]....
        /*0ae8*/ 	.word	0x00007e60
        /*0aec*/ 	.word	0x00000009
        /*0af0*/ 	.word	0x00000000
        /*0af4*/ 	.short	0x010a
        /*0af6*/ 	.byte	0x3f
	.zero		1


	//   ....[166]....
        /*0af8*/ 	.word	0x00007ef0
        /*0afc*/ 	.word	0x00000006
        /*0b00*/ 	.word	0x00000000
        /*0b04*/ 	.short	0x010a
        /*0b06*/ 	.byte	0x3f
	.zero		1


	//   ....[167]....
        /*0b08*/ 	.word	0x00007f80
        /*0b0c*/ 	.word	0x00000009
        /*0b10*/ 	.word	0x00000000
        /*0b14*/ 	.short	0x010a
        /*0b16*/ 	.byte	0x3f
	.zero		1


	//   ....[168]....
        /*0b18*/ 	.word	0x00008010
        /*0b1c*/ 	.word	0x00000006
        /*0b20*/ 	.word	0x00000000
        /*0b24*/ 	.short	0x010a
        /*0b26*/ 	.byte	0x3f
	.zero		1


	//   ....[169]....
        /*0b28*/ 	.word	0x000080a0
        /*0b2c*/ 	.word	0x00000009
        /*0b30*/ 	.word	0x00000000
        /*0b34*/ 	.short	0x010a
        /*0b36*/ 	.byte	0x3f
	.zero		1


	//   ....[170]....
        /*0b38*/ 	.word	0x00008130
        /*0b3c*/ 	.word	0x00000006
        /*0b40*/ 	.word	0x00000000
        /*0b44*/ 	.short	0x010a
        /*0b46*/ 	.byte	0x3f
	.zero		1


	//   ....[171]....
        /*0b48*/ 	.word	0x000081c0
        /*0b4c*/ 	.word	0x00000009
        /*0b50*/ 	.word	0x00000000
        /*0b54*/ 	.short	0x010a
        /*0b56*/ 	.byte	0x3f
	.zero		1


	//   ....[172]....
        /*0b58*/ 	.word	0x00008250
        /*0b5c*/ 	.word	0x00000006
        /*0b60*/ 	.word	0x00000000
        /*0b64*/ 	.short	0x010a
        /*0b66*/ 	.byte	0x3f
	.zero		1


	//   ....[173]....
        /*0b68*/ 	.word	0x000082e0
        /*0b6c*/ 	.word	0x00000009
        /*0b70*/ 	.word	0x00000000
        /*0b74*/ 	.short	0x010a
        /*0b76*/ 	.byte	0x3f
	.zero		1


	//   ....[174]....
        /*0b78*/ 	.word	0x00008370
        /*0b7c*/ 	.word	0x00000006
        /*0b80*/ 	.word	0x00000000
        /*0b84*/ 	.short	0x010a
        /*0b86*/ 	.byte	0x3f
	.zero		1


	//   ....[175]....
        /*0b88*/ 	.word	0x00008400
        /*0b8c*/ 	.word	0x00000009
        /*0b90*/ 	.word	0x00000000
        /*0b94*/ 	.short	0x010a
        /*0b96*/ 	.byte	0x3f
	.zero		1


	//   ....[176]....
        /*0b98*/ 	.word	0x00008490
        /*0b9c*/ 	.word	0x00000006
        /*0ba0*/ 	.word	0x00000000
        /*0ba4*/ 	.short	0x010a
        /*0ba6*/ 	.byte	0x3f
	.zero		1


	//   ....[177]....
        /*0ba8*/ 	.word	0x00008520
        /*0bac*/ 	.word	0x00000009
        /*0bb0*/ 	.word	0x00000000
        /*0bb4*/ 	.short	0x010a
        /*0bb6*/ 	.byte	0x3f
	.zero		1


	//   ....[178]....
        /*0bb8*/ 	.word	0x000085b0
        /*0bbc*/ 	.word	0x00000006
        /*0bc0*/ 	.word	0x00000000
        /*0bc4*/ 	.short	0x010a
        /*0bc6*/ 	.byte	0x3f
	.zero		1


	//   ....[179]....
        /*0bc8*/ 	.word	0x00008640
        /*0bcc*/ 	.word	0x00000009
        /*0bd0*/ 	.word	0x00000000
        /*0bd4*/ 	.short	0x010a
        /*0bd6*/ 	.byte	0x3f
	.zero		1


	//   ....[180]....
        /*0bd8*/ 	.word	0x000086d0
        /*0bdc*/ 	.word	0x00000006
        /*0be0*/ 	.word	0x00000000
        /*0be4*/ 	.short	0x010a
        /*0be6*/ 	.byte	0x3f
	.zero		1


	//   ....[181]....
        /*0be8*/ 	.word	0x00008760
        /*0bec*/ 	.word	0x00000009
        /*0bf0*/ 	.word	0x00000000
        /*0bf4*/ 	.short	0x010a
        /*0bf6*/ 	.byte	0x3f
	.zero		1


	//   ....[182]....
        /*0bf8*/ 	.word	0x000087f0
        /*0bfc*/ 	.word	0x00000006
        /*0c00*/ 	.word	0x00000000
        /*0c04*/ 	.short	0x010a
        /*0c06*/ 	.byte	0x3f
	.zero		1


	//   ....[183]....
        /*0c08*/ 	.word	0x00008880
        /*0c0c*/ 	.word	0x00000009
        /*0c10*/ 	.word	0x00000000
        /*0c14*/ 	.short	0x010a
        /*0c16*/ 	.byte	0x3f
	.zero		1


	//   ....[184]....
        /*0c18*/ 	.word	0x00008910
        /*0c1c*/ 	.word	0x00000006
        /*0c20*/ 	.word	0x00000000
        /*0c24*/ 	.short	0x010a
        /*0c26*/ 	.byte	0x3f
	.zero		1


	//   ....[185]....
        /*0c28*/ 	.word	0x000089a0
        /*0c2c*/ 	.word	0x00000003
        /*0c30*/ 	.word	0x00000000
        /*0c34*/ 	.short	0x010a
        /*0c36*/ 	.byte	0x3f
	.zero		1


	//   ....[186]....
        /*0c38*/ 	.word	0x00008a10
        /*0c3c*/ 	.word	0x0000000f
        /*0c40*/ 	.word	0xfffffff8
        /*0c44*/ 	.short	0x010a
        /*0c46*/ 	.byte	0x3f
	.zero		1


	//   ....[187]....
        /*0c48*/ 	.word	0x00008a70
        /*0c4c*/ 	.word	0x0000000f
        /*0c50*/ 	.word	0x00000000
        /*0c54*/ 	.short	0x010a
        /*0c56*/ 	.byte	0x3f
	.zero		1


	//   ....[188]....
        /*0c58*/ 	.word	0x00008ad0
        /*0c5c*/ 	.word	0x00000013
        /*0c60*/ 	.word	0x00000000
        /*0c64*/ 	.short	0x010a
        /*0c66*/ 	.byte	0x3f
	.zero		1


	//   ....[189]....
        /*0c68*/ 	.word	0x00008b30
        /*0c6c*/ 	.word	0x0000000f
        /*0c70*/ 	.word	0x00000008
        /*0c74*/ 	.short	0x010a
        /*0c76*/ 	.byte	0x3f
	.zero		1


	//   ....[190]....
        /*0c78*/ 	.word	0x00008c00
        /*0c7c*/ 	.word	0x00000013
        /*0c80*/ 	.word	0x000001c0
        /*0c84*/ 	.short	0x010a
        /*0c86*/ 	.byte	0x3f
	.zero		1


	//   ....[191]....
        /*0c88*/ 	.word	0x00008ce0
        /*0c8c*/ 	.word	0x00000005
        /*0c90*/ 	.word	0x00000000
        /*0c94*/ 	.short	0x010a
        /*0c96*/ 	.byte	0x3f
	.zero		1


	//   ....[192]....
        /*0c98*/ 	.word	0x00008d30
        /*0c9c*/ 	.word	0x00000007
        /*0ca0*/ 	.word	0x00000000
        /*0ca4*/ 	.short	0x010a
        /*0ca6*/ 	.byte	0x3f
	.zero		1


	//   ....[193]....
        /*0ca8*/ 	.word	0x00008d80
        /*0cac*/ 	.word	0x00000006
        /*0cb0*/ 	.word	0x00000000
        /*0cb4*/ 	.short	0x010a
        /*0cb6*/ 	.byte	0x3f
	.zero		1


	//   ....[194]....
        /*0cb8*/ 	.word	0x00008dd0
        /*0cbc*/ 	.word	0x00000009
        /*0cc0*/ 	.word	0x00000000
        /*0cc4*/ 	.short	0x010a
        /*0cc6*/ 	.byte	0x3f
	.zero		1


	//   ....[195]....
        /*0cc8*/ 	.word	0x00008e20
        /*0ccc*/ 	.word	0x00000006
        /*0cd0*/ 	.word	0x00000000
        /*0cd4*/ 	.short	0x010a
        /*0cd6*/ 	.byte	0x3f
	.zero		1


	//   ....[196]....
        /*0cd8*/ 	.word	0x00008e70
        /*0cdc*/ 	.word	0x00000009
        /*0ce0*/ 	.word	0x00000000
        /*0ce4*/ 	.short	0x010a
        /*0ce6*/ 	.byte	0x3f
	.zero		1


	//   ....[197]....
        /*0ce8*/ 	.word	0x00008ec0
        /*0cec*/ 	.word	0x00000006
        /*0cf0*/ 	.word	0x00000000
        /*0cf4*/ 	.short	0x010a
        /*0cf6*/ 	.byte	0x3f
	.zero		1


	//   ....[198]....
        /*0cf8*/ 	.word	0x00008f10
        /*0cfc*/ 	.word	0x00000009
        /*0d00*/ 	.word	0x00000000
        /*0d04*/ 	.short	0x010a
        /*0d06*/ 	.byte	0x3f
	.zero		1


	//   ....[199]....
        /*0d08*/ 	.word	0x00008f60
        /*0d0c*/ 	.word	0x00000006
        /*0d10*/ 	.word	0x00000000
        /*0d14*/ 	.short	0x010a
        /*0d16*/ 	.byte	0x3f
	.zero		1


	//   ....[200]....
        /*0d18*/ 	.word	0x00008fb0
        /*0d1c*/ 	.word	0x00000009
        /*0d20*/ 	.word	0x00000000
        /*0d24*/ 	.short	0x010a
        /*0d26*/ 	.byte	0x3f
	.zero		1


	//   ....[201]....
        /*0d28*/ 	.word	0x00009000
        /*0d2c*/ 	.word	0x00000006
        /*0d30*/ 	.word	0x00000000
        /*0d34*/ 	.short	0x010a
        /*0d36*/ 	.byte	0x3f
	.zero		1


	//   ....[202]....
        /*0d38*/ 	.word	0x00009050
        /*0d3c*/ 	.word	0x00000009
        /*0d40*/ 	.word	0x00000000
        /*0d44*/ 	.short	0x010a
        /*0d46*/ 	.byte	0x3f
	.zero		1


	//   ....[203]....
        /*0d48*/ 	.word	0x000090a0
        /*0d4c*/ 	.word	0x00000006
        /*0d50*/ 	.word	0x00000000
        /*0d54*/ 	.short	0x010a
        /*0d56*/ 	.byte	0x3f
	.zero		1


	//   ....[204]....
        /*0d58*/ 	.word	0x000090f0
        /*0d5c*/ 	.word	0x00000009
        /*0d60*/ 	.word	0x00000000
        /*0d64*/ 	.short	0x010a
        /*0d66*/ 	.byte	0x3f
	.zero		1


	//   ....[205]....
        /*0d68*/ 	.word	0x00009140
        /*0d6c*/ 	.word	0x00000006
        /*0d70*/ 	.word	0x00000000
        /*0d74*/ 	.short	0x010a
        /*0d76*/ 	.byte	0x3f
	.zero		1


	//   ....[206]....
        /*0d78*/ 	.word	0x00009190
        /*0d7c*/ 	.word	0x00000009
        /*0d80*/ 	.word	0x00000000
        /*0d84*/ 	.short	0x010a
        /*0d86*/ 	.byte	0x3f
	.zero		1


	//   ....[207]....
        /*0d88*/ 	.word	0x000091e0
        /*0d8c*/ 	.word	0x00000006
        /*0d90*/ 	.word	0x00000000
        /*0d94*/ 	.short	0x010a
        /*0d96*/ 	.byte	0x3f
	.zero		1


	//   ....[208]....
        /*0d98*/ 	.word	0x00009230
        /*0d9c*/ 	.word	0x00000009
        /*0da0*/ 	.word	0x00000000
        /*0da4*/ 	.short	0x010a
        /*0da6*/ 	.byte	0x3f
	.zero		1


	//   ....[209]....
        /*0da8*/ 	.word	0x00009280
        /*0dac*/ 	.word	0x00000006
        /*0db0*/ 	.word	0x00000000
        /*0db4*/ 	.short	0x010a
        /*0db6*/ 	.byte	0x3f
	.zero		1


	//   ....[210]....
        /*0db8*/ 	.word	0x000092d0
        /*0dbc*/ 	.word	0x00000009
        /*0dc0*/ 	.word	0x00000000
        /*0dc4*/ 	.short	0x010a
        /*0dc6*/ 	.byte	0x3f
	.zero		1


	//   ....[211]....
        /*0dc8*/ 	.word	0x00009320
        /*0dcc*/ 	.word	0x00000006
        /*0dd0*/ 	.word	0x00000000
        /*0dd4*/ 	.short	0x010a
        /*0dd6*/ 	.byte	0x3f
	.zero		1


	//   ....[212]....
        /*0dd8*/ 	.word	0x00009370
        /*0ddc*/ 	.word	0x00000009
        /*0de0*/ 	.word	0x00000000
        /*0de4*/ 	.short	0x010a
        /*0de6*/ 	.byte	0x3f
	.zero		1


	//   ....[213]....
        /*0de8*/ 	.word	0x000093c0
        /*0dec*/ 	.word	0x00000006
        /*0df0*/ 	.word	0x00000000
        /*0df4*/ 	.short	0x010a
        /*0df6*/ 	.byte	0x3f
	.zero		1


	//   ....[214]....
        /*0df8*/ 	.word	0x00009410
        /*0dfc*/ 	.word	0x00000009
        /*0e00*/ 	.word	0x00000000
        /*0e04*/ 	.short	0x010a
        /*0e06*/ 	.byte	0x3f
	.zero		1


	//   ....[215]....
        /*0e08*/ 	.word	0x00009460
        /*0e0c*/ 	.word	0x00000006
        /*0e10*/ 	.word	0x00000000
        /*0e14*/ 	.short	0x010a
        /*0e16*/ 	.byte	0x3f
	.zero		1


	//   ....[216]....
        /*0e18*/ 	.word	0x000094b0
        /*0e1c*/ 	.word	0x00000009
        /*0e20*/ 	.word	0x00000000
        /*0e24*/ 	.short	0x010a
        /*0e26*/ 	.byte	0x3f
	.zero		1


	//   ....[217]....
        /*0e28*/ 	.word	0x00009500
        /*0e2c*/ 	.word	0x00000006
        /*0e30*/ 	.word	0x00000000
        /*0e34*/ 	.short	0x010a
        /*0e36*/ 	.byte	0x3f
	.zero		1


	//   ....[218]....
        /*0e38*/ 	.word	0x00009550
        /*0e3c*/ 	.word	0x00000009
        /*0e40*/ 	.word	0x00000000
        /*0e44*/ 	.short	0x010a
        /*0e46*/ 	.byte	0x3f
	.zero		1


	//   ....[219]....
        /*0e48*/ 	.word	0x000095a0
        /*0e4c*/ 	.word	0x00000006
        /*0e50*/ 	.word	0x00000000
        /*0e54*/ 	.short	0x010a
        /*0e56*/ 	.byte	0x3f
	.zero		1


	//   ....[220]....
        /*0e58*/ 	.word	0x000095f0
        /*0e5c*/ 	.word	0x00000009
        /*0e60*/ 	.word	0x00000000
        /*0e64*/ 	.short	0x010a
        /*0e66*/ 	.byte	0x3f
	.zero		1


	//   ....[221]....
        /*0e68*/ 	.word	0x00009640
        /*0e6c*/ 	.word	0x00000006
        /*0e70*/ 	.word	0x00000000
        /*0e74*/ 	.short	0x010a
        /*0e76*/ 	.byte	0x3f
	.zero		1


	//   ....[222]....
        /*0e78*/ 	.word	0x00009690
        /*0e7c*/ 	.word	0x00000009
        /*0e80*/ 	.word	0x00000000
        /*0e84*/ 	.short	0x010a
        /*0e86*/ 	.byte	0x3f
	.zero		1


	//   ....[223]....
        /*0e88*/ 	.word	0x000096e0
        /*0e8c*/ 	.word	0x00000006
        /*0e90*/ 	.word	0x00000000
        /*0e94*/ 	.short	0x010a
        /*0e96*/ 	.byte	0x3f
	.zero		1


	//   ....[224]....
        /*0e98*/ 	.word	0x00009730
        /*0e9c*/ 	.word	0x00000009
        /*0ea0*/ 	.word	0x00000000
        /*0ea4*/ 	.short	0x010a
        /*0ea6*/ 	.byte	0x3f
	.zero		1


	//   ....[225]....
        /*0ea8*/ 	.word	0x00009780
        /*0eac*/ 	.word	0x00000006
        /*0eb0*/ 	.word	0x00000000
        /*0eb4*/ 	.short	0x010a
        /*0eb6*/ 	.byte	0x3f
	.zero		1


	//   ....[226]....
        /*0eb8*/ 	.word	0x000097d0
        /*0ebc*/ 	.word	0x00000009
        /*0ec0*/ 	.word	0x00000000
        /*0ec4*/ 	.short	0x010a
        /*0ec6*/ 	.byte	0x3f
	.zero		1


	//   ....[227]....
        /*0ec8*/ 	.word	0x00009820
        /*0ecc*/ 	.word	0x00000006
        /*0ed0*/ 	.word	0x00000000
        /*0ed4*/ 	.short	0x010a
        /*0ed6*/ 	.byte	0x3f
	.zero		1


	//   ....[228]....
        /*0ed8*/ 	.word	0x00009870
        /*0edc*/ 	.word	0x00000009
        /*0ee0*/ 	.word	0x00000000
        /*0ee4*/ 	.short	0x010a
        /*0ee6*/ 	.byte	0x3f
	.zero		1


	//   ....[229]....
        /*0ee8*/ 	.word	0x000098c0
        /*0eec*/ 	.word	0x00000006
        /*0ef0*/ 	.word	0x00000000
        /*0ef4*/ 	.short	0x010a
        /*0ef6*/ 	.byte	0x3f
	.zero		1


	//   ....[230]....
        /*0ef8*/ 	.word	0x00009910
        /*0efc*/ 	.word	0x00000009
        /*0f00*/ 	.word	0x00000000
        /*0f04*/ 	.short	0x010a
        /*0f06*/ 	.byte	0x3f
	.zero		1


	//   ....[231]....
        /*0f08*/ 	.word	0x00009960
        /*0f0c*/ 	.word	0x00000006
        /*0f10*/ 	.word	0x00000000
        /*0f14*/ 	.short	0x010a
        /*0f16*/ 	.byte	0x3f
	.zero		1


	//   ....[232]....
        /*0f18*/ 	.word	0x000099b0
        /*0f1c*/ 	.word	0x00000009
        /*0f20*/ 	.word	0x00000000
        /*0f24*/ 	.short	0x010a
        /*0f26*/ 	.byte	0x3f
	.zero		1


	//   ....[233]....
        /*0f28*/ 	.word	0x00009a00
        /*0f2c*/ 	.word	0x00000006
        /*0f30*/ 	.word	0x00000000
        /*0f34*/ 	.short	0x010a
        /*0f36*/ 	.byte	0x3f
	.zero		1


	//   ....[234]....
        /*0f38*/ 	.word	0x00009a50
        /*0f3c*/ 	.word	0x00000009
        /*0f40*/ 	.word	0x00000000
        /*0f44*/ 	.short	0x010a
        /*0f46*/ 	.byte	0x3f
	.zero		1


	//   ....[235]....
        /*0f48*/ 	.word	0x00009aa0
        /*0f4c*/ 	.word	0x00000006
        /*0f50*/ 	.word	0x00000000
        /*0f54*/ 	.short	0x010a
        /*0f56*/ 	.byte	0x3f
	.zero		1


	//   ....[236]....
        /*0f58*/ 	.word	0x00009af0
        /*0f5c*/ 	.word	0x00000009
        /*0f60*/ 	.word	0x00000000
        /*0f64*/ 	.short	0x010a
        /*0f66*/ 	.byte	0x3f
	.zero		1


	//   ....[237]....
        /*0f68*/ 	.word	0x00009b40
        /*0f6c*/ 	.word	0x00000006
        /*0f70*/ 	.word	0x00000000
        /*0f74*/ 	.short	0x010a
        /*0f76*/ 	.byte	0x3f
	.zero		1


	//   ....[238]....
        /*0f78*/ 	.word	0x00009b90
        /*0f7c*/ 	.word	0x00000009
        /*0f80*/ 	.word	0x00000000
        /*0f84*/ 	.short	0x010a
        /*0f86*/ 	.byte	0x3f
	.zero		1


	//   ....[239]....
        /*0f88*/ 	.word	0x00009be0
        /*0f8c*/ 	.word	0x00000006
        /*0f90*/ 	.word	0x00000000
        /*0f94*/ 	.short	0x010a
        /*0f96*/ 	.byte	0x3f
	.zero		1


	//   ....[240]....
        /*0f98*/ 	.word	0x00009c30
        /*0f9c*/ 	.word	0x00000009
        /*0fa0*/ 	.word	0x00000000
        /*0fa4*/ 	.short	0x010a
        /*0fa6*/ 	.byte	0x3f
	.zero		1


	//   ....[241]....
        /*0fa8*/ 	.word	0x00009c80
        /*0fac*/ 	.word	0x00000006
        /*0fb0*/ 	.word	0x00000000
        /*0fb4*/ 	.short	0x010a
        /*0fb6*/ 	.byte	0x3f
	.zero		1


	//   ....[242]....
        /*0fb8*/ 	.word	0x00009cd0
        /*0fbc*/ 	.word	0x00000009
        /*0fc0*/ 	.word	0x00000000
        /*0fc4*/ 	.short	0x010a
        /*0fc6*/ 	.byte	0x3f
	.zero		1


	//   ....[243]....
        /*0fc8*/ 	.word	0x00009d20
        /*0fcc*/ 	.word	0x00000006
        /*0fd0*/ 	.word	0x00000000
        /*0fd4*/ 	.short	0x010a
        /*0fd6*/ 	.byte	0x3f
	.zero		1


	//   ....[244]....
        /*0fd8*/ 	.word	0x00009d70
        /*0fdc*/ 	.word	0x00000009
        /*0fe0*/ 	.word	0x00000000
        /*0fe4*/ 	.short	0x010a
        /*0fe6*/ 	.byte	0x3f
	.zero		1


	//   ....[245]....
        /*0fe8*/ 	.word	0x00009dc0
        /*0fec*/ 	.word	0x00000006
        /*0ff0*/ 	.word	0x00000000
        /*0ff4*/ 	.short	0x010a
        /*0ff6*/ 	.byte	0x3f
	.zero		1


	//----- nvinfo : EIATTR_NUM_MBARRIERS
	.align		4
.L_28:
        /*0ff8*/ 	.byte	0x03, 0x38
        /*0ffa*/ 	.short	0x0076


	//----- nvinfo : EIATTR_EXIT_INSTR_OFFSETS
	.align		4
        /*0ffc*/ 	.byte	0x04, 0x1c
        /*0ffe*/ 	.short	(.L_30 - .L_29)


	//   ....[0]....
.L_29:
        /*1000*/ 	.word	0x000019d0


	//   ....[1]....
        /*1004*/ 	.word	0x00001a30


	//   ....[2]....
        /*1008*/ 	.word	0x00005cd0


	//   ....[3]....
        /*100c*/ 	.word	0x00005d00


	//   ....[4]....
        /*1010*/ 	.word	0x000089f0


	//----- nvinfo : EIATTR_MAX_THREADS
	.align		4
.L_30:
        /*1014*/ 	.byte	0x04, 0x05
        /*1016*/ 	.short	(.L_32 - .L_31)
.L_31:
        /*1018*/ 	.word	0x00000180
        /*101c*/ 	.word	0x00000001
        /*1020*/ 	.word	0x00000001


	//----- nvinfo : EIATTR_CRS_STACK_SIZE
	.align		4
.L_32:
        /*1024*/ 	.byte	0x04, 0x1e
        /*1026*/ 	.short	(.L_34 - .L_33)
.L_33:
        /*1028*/ 	.word	0x00000000


	//----- nvinfo : EIATTR_CBANK_PARAM_SIZE
	.align		4
.L_34:
        /*102c*/ 	.byte	0x03, 0x19
        /*102e*/ 	.short	0x0470


	//----- nvinfo : EIATTR_PARAM_CBANK
	.align		4
        /*1030*/ 	.byte	0x04, 0x0a
        /*1032*/ 	.short	(.L_36 - .L_35)
	.align		4
.L_35:
        /*1034*/ 	.word	index@(.nv.constant0._ZN7cutlass13device_kernelINS_4gemm6kernel13GemmUniversalIN4cute5tupleIJiiiiEEENS1_10collective13CollectiveMmaINS1_37MainloopSm90TmaGmmaWarpSpecializedFP8ILi56ENS5_IJNS4_1CILi1EEENSA_ILi2EEESB_EEENS1_32KernelTmaWarpSpecializedPingpongEEENS5_IJNSA_ILi64EEESG_NSA_ILi32EEEEEENS_12float_e4m3_tENS5_IJlSB_lEEESJ_SK_NS4_8TiledMMAINS4_8MMA_AtomIJNS4_4SM904GMMA30MMA_64x64x32_F32E4M3E4M3_SS_TNILNSO_7ScaleInE1ELSQ_1EEEEEENS4_6LayoutINS5_IJSB_SB_SB_EEENS5_IJNSA_ILi0EEESV_SV_EEEEENS5_IJNS4_10UnderscoreESY_SY_EEEEENS4_23SM90_TMA_LOAD_MULTICASTENS4_14ComposedLayoutINS4_7SwizzleILi1ELi4ELi3EEENS4_18smem_ptr_flag_bitsILi8EEENST_INS5_IJNSA_ILi8EEESH_EEENS5_IJSH_SB_EEEEEEEvNS4_8identityENS4_13SM90_TMA_LOADES1B_vS1C_EENS_8epilogue10collective6detail29Sm90TmaWarpSpecializedAdapterINS1G_15DefaultEpilogueISJ_SK_SK_NS1F_6thread17LinearCombinationISJ_Li1EffLNS1K_9ScaleType4KindE0ELNS_15FloatRoundStyleE2ESJ_EENS1_15EpilogueDefaultEEEEEvvEEEEvNT_6ParamsE)
        /*1038*/ 	.short	0x0210
        /*103a*/ 	.short	0x0470


	//----- nvinfo : EIATTR_SW_WAR
	.align		4
.L_36:
        /*103c*/ 	.byte	0x04, 0x36
        /*103e*/ 	.short	(.L_38 - .L_37)
.L_37:
        /*1040*/ 	.word	0x00000008
.L_38:


//--------------------- .nv.callgraph             --------------------------
	.section	.nv.callgraph,"",@"SHT_CUDA_CALLGRAPH"
	.align	4
	.sectionentsize	8
	.align		4
        /*0000*/ 	.word	0x00000000
	.align		4
        /*0004*/ 	.word	0xffffffff
	.align		4
        /*0008*/ 	.word	0x00000000
	.align		4
        /*000c*/ 	.word	0xfffffffe
	.align		4
        /*0010*/ 	.word	0x00000000
	.align		4
        /*0014*/ 	.word	0xfffffffd
	.align		4
        /*0018*/ 	.word	0x00000000
	.align		4
        /*001c*/ 	.word	0xfffffffc


//--------------------- .nv.constant4             --------------------------
	.section	.nv.constant4,"a",@progbits
	.align	8
	.align		8
.nv.constant4:
        /*0000*/ 	.dword	_ZN39_INTERNAL_7678e9d0_4_k_cu_91363ce1_27164cuda3std3__45__cpo5beginE
	.align		8
        /*0008*/ 	.dword	_ZN39_INTERNAL_7678e9d0_4_k_cu_91363ce1_27164cuda3std3__45__cpo3endE
	.align		8
        /*0010*/ 	.dword	_ZN39_INTERNAL_7678e9d0_4_k_cu_91363ce1_27164cuda3std3__45__cpo6cbeginE
	.align		8
        /*0018*/ 	.dword	_ZN39_INTERNAL_7678e9d0_4_k_cu_91363ce1_27164cuda3std3__45__cpo4cendE
	.align		8
        /*0020*/ 	.dword	_ZN39_INTERNAL_7678e9d0_4_k_cu_91363ce1_27164cuda3std3__441_GLOBAL__N__7678e9d0_4_k_cu_91363ce1_27166ignoreE
	.align		8
        /*0028*/ 	.dword	_ZN39_INTERNAL_7678e9d0_4_k_cu_91363ce1_27164cuda3std3__419piecewise_constructE
	.align		8
        /*0030*/ 	.dword	_ZN39_INTERNAL_7678e9d0_4_k_cu_91363ce1_27164cuda3std3__48in_placeE
	.align		8
        /*0038*/ 	.dword	_ZN39_INTERNAL_7678e9d0_4_k_cu_91363ce1_27164cuda3std6ranges3__45__cpo4swapE
	.align		8
        /*0040*/ 	.dword	_ZN39_INTERNAL_7678e9d0_4_k_cu_91363ce1_27164cuda3std6ranges3__45__cpo9iter_moveE
	.align		8
        /*0048*/ 	.dword	_ZN39_INTERNAL_7678e9d0_4_k_cu_91363ce1_27164cute7productE
	.align		8
        /*0050*/ 	.dword	_ZN39_INTERNAL_7678e9d0_4_k_cu_91363ce1_27164cute1_E


//--------------------- .text._ZN7cutlass13device_kernelINS_4gemm6kernel13GemmUniversalIN4cute5tupleIJiiiiEEENS1_10collective13CollectiveMmaINS1_37MainloopSm90TmaGmmaWarpSpecializedFP8ILi56ENS5_IJNS4_1CILi1EEENSA_ILi2EEESB_EEENS1_32KernelTmaWarpSpecializedPingpongEEENS5_IJNSA_ILi64EEESG_NSA_ILi32EEEEEENS_12float_e4m3_tENS5_IJlSB_lEEESJ_SK_NS4_8TiledMMAINS4_8MMA_AtomIJNS4_4SM904GMMA30MMA_64x64x32_F32E4M3E4M3_SS_TNILNSO_7ScaleInE1ELSQ_1EEEEEENS4_6LayoutINS5_IJSB_SB_SB_EEENS5_IJNSA_ILi0EEESV_SV_EEEEENS5_IJNS4_10UnderscoreESY_SY_EEEEENS4_23SM90_TMA_LOAD_MULTICASTENS4_14ComposedLayoutINS4_7SwizzleILi1ELi4ELi3EEENS4_18smem_ptr_flag_bitsILi8EEENST_INS5_IJNSA_ILi8EEESH_EEENS5_IJSH_SB_EEEEEEEvNS4_8identityENS4_13SM90_TMA_LOADES1B_vS1C_EENS_8epilogue10collective6detail29Sm90TmaWarpSpecializedAdapterINS1G_15DefaultEpilogueISJ_SK_SK_NS1F_6thread17LinearCombinationISJ_Li1EffLNS1K_9ScaleType4KindE0ELNS_15FloatRoundStyleE2ESJ_EENS1_15EpilogueDefaultEEEEEvvEEEEvNT_6ParamsE --------------------------
	.section	.text._ZN7cutlass13device_kernelINS_4gemm6kernel13GemmUniversalIN4cute5tupleIJiiiiEEENS1_10collective13CollectiveMmaINS1_37MainloopSm90TmaGmmaWarpSpecializedFP8ILi56ENS5_IJNS4_1CILi1EEENSA_ILi2EEESB_EEENS1_32KernelTmaWarpSpecializedPingpongEEENS5_IJNSA_ILi64EEESG_NSA_ILi32EEEEEENS_12float_e4m3_tENS5_IJlSB_lEEESJ_SK_NS4_8TiledMMAINS4_8MMA_AtomIJNS4_4SM904GMMA30MMA_64x64x32_F32E4M3E4M3_SS_TNILNSO_7ScaleInE1ELSQ_1EEEEEENS4_6LayoutINS5_IJSB_SB_SB_EEENS5_IJNSA_ILi0EEESV_SV_EEEEENS5_IJNS4_10UnderscoreESY_SY_EEEEENS4_23SM90_TMA_LOAD_MULTICASTENS4_14ComposedLayoutINS4_7SwizzleILi1ELi4ELi3EEENS4_18smem_ptr_flag_bitsILi8EEENST_INS5_IJNSA_ILi8EEESH_EEENS5_IJSH_SB_EEEEEEEvNS4_8identityENS4_13SM90_TMA_LOADES1B_vS1C_EENS_8epilogue10collective6detail29Sm90TmaWarpSpecializedAdapterINS1G_15DefaultEpilogueISJ_SK_SK_NS1F_6thread17LinearCombinationISJ_Li1EffLNS1K_9ScaleType4KindE0ELNS_15FloatRoundStyleE2ESJ_EENS1_15EpilogueDefaultEEEEEvvEEEEvNT_6ParamsE,"ax",@progbits
	.align	128
.text._ZN7cutlass13device_kernelINS_4gemm6kernel13GemmUniversalIN4cute5tupleIJiiiiEEENS1_10collective13CollectiveMmaINS1_37MainloopSm90TmaGmmaWarpSpecializedFP8ILi56ENS5_IJNS4_1CILi1EEENSA_ILi2EEESB_EEENS1_32KernelTmaWarpSpecializedPingpongEEENS5_IJNSA_ILi64EEESG_NSA_ILi32EEEEEENS_12float_e4m3_tENS5_IJlSB_lEEESJ_SK_NS4_8TiledMMAINS4_8MMA_AtomIJNS4_4SM904GMMA30MMA_64x64x32_F32E4M3E4M3_SS_TNILNSO_7ScaleInE1ELSQ_1EEEEEENS4_6LayoutINS5_IJSB_SB_SB_EEENS5_IJNSA_ILi0EEESV_SV_EEEEENS5_IJNS4_10UnderscoreESY_SY_EEEEENS4_23SM90_TMA_LOAD_MULTICASTENS4_14ComposedLayoutINS4_7SwizzleILi1ELi4ELi3EEENS4_18smem_ptr_flag_bitsILi8EEENST_INS5_IJNSA_ILi8EEESH_EEENS5_IJSH_SB_EEEEEEEvNS4_8identityENS4_13SM90_TMA_LOADES1B_vS1C_EENS_8epilogue10collective6detail29Sm90TmaWarpSpecializedAdapterINS1G_15DefaultEpilogueISJ_SK_SK_NS1F_6thread17LinearCombinationISJ_Li1EffLNS1K_9ScaleType4KindE0ELNS_15FloatRoundStyleE2ESJ_EENS1_15EpilogueDefaultEEEEEvvEEEEvNT_6ParamsE:
        .type           _ZN7cutlass13device_kernelINS_4gemm6kernel13GemmUniversalIN4cute5tupleIJiiiiEEENS1_10collective13CollectiveMmaINS1_37MainloopSm90TmaGmmaWarpSpecializedFP8ILi56ENS5_IJNS4_1CILi1EEENSA_ILi2EEESB_EEENS1_32KernelTmaWarpSpecializedPingpongEEENS5_IJNSA_ILi64EEESG_NSA_ILi32EEEEEENS_12float_e4m3_tENS5_IJlSB_lEEESJ_SK_NS4_8TiledMMAINS4_8MMA_AtomIJNS4_4SM904GMMA30MMA_64x64x32_F32E4M3E4M3_SS_TNILNSO_7ScaleInE1ELSQ_1EEEEEENS4_6LayoutINS5_IJSB_SB_SB_EEENS5_IJNSA_ILi0EEESV_SV_EEEEENS5_IJNS4_10UnderscoreESY_SY_EEEEENS4_23SM90_TMA_LOAD_MULTICASTENS4_14ComposedLayoutINS4_7SwizzleILi1ELi4ELi3EEENS4_18smem_ptr_flag_bitsILi8EEENST_INS5_IJNSA_ILi8EEESH_EEENS5_IJSH_SB_EEEEEEEvNS4_8identityENS4_13SM90_TMA_LOADES1B_vS1C_EENS_8epilogue10collective6detail29Sm90TmaWarpSpecializedAdapterINS1G_15DefaultEpilogueISJ_SK_SK_NS1F_6thread17LinearCombinationISJ_Li1EffLNS1K_9ScaleType4KindE0ELNS_15FloatRoundStyleE2ESJ_EENS1_15EpilogueDefaultEEEEEvvEEEEvNT_6ParamsE,@function
        .size           _ZN7cutlass13device_kernelINS_4gemm6kernel13GemmUniversalIN4cute5tupleIJiiiiEEENS1_10collective13CollectiveMmaINS1_37MainloopSm90TmaGmmaWarpSpecializedFP8ILi56ENS5_IJNS4_1CILi1EEENSA_ILi2EEESB_EEENS1_32KernelTmaWarpSpecializedPingpongEEENS5_IJNSA_ILi64EEESG_NSA_ILi32EEEEEENS_12float_e4m3_tENS5_IJlSB_lEEESJ_SK_NS4_8TiledMMAINS4_8MMA_AtomIJNS4_4SM904GMMA30MMA_64x64x32_F32E4M3E4M3_SS_TNILNSO_7ScaleInE1ELSQ_1EEEEEENS4_6LayoutINS5_IJSB_SB_SB_EEENS5_IJNSA_ILi0EEESV_SV_EEEEENS5_IJNS4_10UnderscoreESY_SY_EEEEENS4_23SM90_TMA_LOAD_MULTICASTENS4_14ComposedLayoutINS4_7SwizzleILi1ELi4ELi3EEENS4_18smem_ptr_flag_bitsILi8EEENST_INS5_IJNSA_ILi8EEESH_EEENS5_IJSH_SB_EEEEEEEvNS4_8identityENS4_13SM90_TMA_LOADES1B_vS1C_EENS_8epilogue10collective6detail29Sm90TmaWarpSpecializedAdapterINS1G_15DefaultEpilogueISJ_SK_SK_NS1F_6thread17LinearCombinationISJ_Li1EffLNS1K_9ScaleType4KindE0ELNS_15FloatRoundStyleE2ESJ_EENS1_15EpilogueDefaultEEEEEvvEEEEvNT_6ParamsE,(.L_x_249 - _ZN7cutlass13device_kernelINS_4gemm6kernel13GemmUniversalIN4cute5tupleIJiiiiEEENS1_10collective13CollectiveMmaINS1_37MainloopSm90TmaGmmaWarpSpecializedFP8ILi56ENS5_IJNS4_1CILi1EEENSA_ILi2EEESB_EEENS1_32KernelTmaWarpSpecializedPingpongEEENS5_IJNSA_ILi64EEESG_NSA_ILi32EEEEEENS_12float_e4m3_tENS5_IJlSB_lEEESJ_SK_NS4_8TiledMMAINS4_8MMA_AtomIJNS4_4SM904GMMA30MMA_64x64x32_F32E4M3E4M3_SS_TNILNSO_7ScaleInE1ELSQ_1EEEEEENS4_6LayoutINS5_IJSB_SB_SB_EEENS5_IJNSA_ILi0EEESV_SV_EEEEENS5_IJNS4_10UnderscoreESY_SY_EEEEENS4_23SM90_TMA_LOAD_MULTICASTENS4_14ComposedLayoutINS4_7SwizzleILi1ELi4ELi3EEENS4_18smem_ptr_flag_bitsILi8EEENST_INS5_IJNSA_ILi8EEESH_EEENS5_IJSH_SB_EEEEEEEvNS4_8identityENS4_13SM90_TMA_LOADES1B_vS1C_EENS_8epilogue10collective6detail29Sm90TmaWarpSpecializedAdapterINS1G_15DefaultEpilogueISJ_SK_SK_NS1F_6thread17LinearCombinationISJ_Li1EffLNS1K_9ScaleType4KindE0ELNS_15FloatRoundStyleE2ESJ_EENS1_15EpilogueDefaultEEEEEvvEEEEvNT_6ParamsE)
        .other          _ZN7cutlass13device_kernelINS_4gemm6kernel13GemmUniversalIN4cute5tupleIJiiiiEEENS1_10collective13CollectiveMmaINS1_37MainloopSm90TmaGmmaWarpSpecializedFP8ILi56ENS5_IJNS4_1CILi1EEENSA_ILi2EEESB_EEENS1_32KernelTmaWarpSpecializedPingpongEEENS5_IJNSA_ILi64EEESG_NSA_ILi32EEEEEENS_12float_e4m3_tENS5_IJlSB_lEEESJ_SK_NS4_8TiledMMAINS4_8MMA_AtomIJNS4_4SM904GMMA30MMA_64x64x32_F32E4M3E4M3_SS_TNILNSO_7ScaleInE1ELSQ_1EEEEEENS4_6LayoutINS5_IJSB_SB_SB_EEENS5_IJNSA_ILi0EEESV_SV_EEEEENS5_IJNS4_10UnderscoreESY_SY_EEEEENS4_23SM90_TMA_LOAD_MULTICASTENS4_14ComposedLayoutINS4_7SwizzleILi1ELi4ELi3EEENS4_18smem_ptr_flag_bitsILi8EEENST_INS5_IJNSA_ILi8EEESH_EEENS5_IJSH_SB_EEEEEEEvNS4_8identityENS4_13SM90_TMA_LOADES1B_vS1C_EENS_8epilogue10collective6detail29Sm90TmaWarpSpecializedAdapterINS1G_15DefaultEpilogueISJ_SK_SK_NS1F_6thread17LinearCombinationISJ_Li1EffLNS1K_9ScaleType4KindE0ELNS_15FloatRoundStyleE2ESJ_EENS1_15EpilogueDefaultEEEEEvvEEEEvNT_6ParamsE,@"STO_CUDA_ENTRY STV_DEFAULT"
_ZN7cutlass13device_kernelINS_4gemm6kernel13GemmUniversalIN4cute5tupleIJiiiiEEENS1_10collective13CollectiveMmaINS1_37MainloopSm90TmaGmmaWarpSpecializedFP8ILi56ENS5_IJNS4_1CILi1EEENSA_ILi2EEESB_EEENS1_32KernelTmaWarpSpecializedPingpongEEENS5_IJNSA_ILi64EEESG_NSA_ILi32EEEEEENS_12float_e4m3_tENS5_IJlSB_lEEESJ_SK_NS4_8TiledMMAINS4_8MMA_AtomIJNS4_4SM904GMMA30MMA_64x64x32_F32E4M3E4M3_SS_TNILNSO_7ScaleInE1ELSQ_1EEEEEENS4_6LayoutINS5_IJSB_SB_SB_EEENS5_IJNSA_ILi0EEESV_SV_EEEEENS5_IJNS4_10UnderscoreESY_SY_EEEEENS4_23SM90_TMA_LOAD_MULTICASTENS4_14ComposedLayoutINS4_7SwizzleILi1ELi4ELi3EEENS4_18smem_ptr_flag_bitsILi8EEENST_INS5_IJNSA_ILi8EEESH_EEENS5_IJSH_SB_EEEEEEEvNS4_8identityENS4_13SM90_TMA_LOADES1B_vS1C_EENS_8epilogue10collective6detail29Sm90TmaWarpSpecializedAdapterINS1G_15DefaultEpilogueISJ_SK_SK_NS1F_6thread17LinearCombinationISJ_Li1EffLNS1K_9ScaleType4KindE0ELNS_15FloatRoundStyleE2ESJ_EENS1_15EpilogueDefaultEEEEEvvEEEEvNT_6ParamsE:
[----:B------:R-:W-:Y:S01]  /*0000*/  LDC R1, c[0x0][0x28] ;  /* 0x00000a00ff017b82 */ /* 0x000fe20000000800 */
[----:B------:R-:W0:Y:S01]  /*0010*/  S2R R11, SR_TID.X ;  /* 0x00000000000b7919 */ /* 0x000e220000002100 */
[----:B------:R-:W-:Y:S01]  /*0020*/  ELECT P0, URZ, PT ;  /* 0x00000000003f782f */ /* 0x000fe20003800000 */
[----:B------:R-:W-:Y:S01]  /*0030*/  BSSY B0, `(.L_x_0) ;  /* 0x000000f000007945 */ /* 0x000fe20003800000 */
[--C-:B0-----:R-:W-:Y:S02]  /*0040*/  SHF.R.U32.HI R0, RZ, 0x5, R11.reuse ;  /* 0x00000005ff007819 */ /* 0x101fe4000001160b */
[----:B------:R-:W-:-:S03]  /*0050*/  SHF.R.U32.HI R5, RZ, 0x7, R11 ;  /* 0x00000007ff057819 */ /* 0x000fc6000001160b */
[----:B------:R-:W0:Y:S04]  /*0060*/  SHFL.IDX PT, R2, R0, RZ, 0x1f ;  /* 0x00001fff00027589 */ /* 0x000e2800000e0000 */
[----:B------:R1:W2:Y:S01]  /*0070*/  SHFL.IDX PT, R6, R5, RZ, 0x1f ;  /* 0x00001fff05067589 */ /* 0x0002a200000e0000 */
[----:B0-----:R-:W-:-:S13]  /*0080*/  ISETP.NE.OR P0, PT, R2, RZ, !P0 ;  /* 0x000000ff0200720c */ /* 0x001fda0004705670 */
[----:B-12---:R-:W-:Y:S05]  /*0090*/  @P0 BRA `(.L_x_1) ;  /* 0x0000000000200947 */ /* 0x006fea0003800000 */
[----:B------:R-:W-:Y:S02]  /*00a0*/  ULDC.64 UR4, c[0x0][0x198] ;  /* 0x0000660000047ab9 */ /* 0x000fe40000000a00 */
[----:B------:R-:W-:Y:S02]  /*00b0*/  UIADD3 UR6, UP0, UR4, 0xf0, URZ ;  /* 0x000000f004067890 */ /* 0x000fe4000ff1e03f */
[----:B------:R-:W-:Y:S02]  /*00c0*/  UIADD3 UR4, UP1, UR4, 0x1f0, URZ ;  /* 0x000001f004047890 */ /* 0x000fe4000ff3e03f */
[----:B------:R-:W-:Y:S02]  /*00d0*/  UIADD3.X UR7, URZ, UR5, URZ, UP0, !UPT ;  /* 0x000000053f077290 */ /* 0x000fe400087fe43f */
[----:B------:R-:W-:-:S07]  /*00e0*/  UIADD3.X UR5, URZ, UR5, URZ, UP1, !UPT ;  /* 0x000000053f057290 */ /* 0x000fce0008ffe43f */
[----:B------:R0:W-:Y:S02]  /*00f0*/  UTMACCTL.PF [UR6] ;  /* 0x00000000060079b9 */ /* 0x0001e40008040000 */
[----:B------:R0:W-:Y:S02]  /*0100*/  UTMACCTL.PF [UR4] ;  /* 0x00000000040079b9 */ /* 0x0001e40008040000 */
[----:B0-----:R-:W-:Y:S01]  /*0110*/  NOP ;  /* 0x0000000000007918 */ /* 0x001fe20000000000 */
.L_x_1:
[----:B------:R-:W-:Y:S05]  /*0120*/  BSYNC B0 ;  /* 0x0000000000007941 */ /* 0x000fea0003800000 */
.L_x_0:
[----:B------:R-:W0:Y:S01]  /*0130*/  SHFL.IDX PT, R7, R0, RZ, 0x1f ;  /* 0x00001fff00077589 */ /* 0x000e2200000e0000 */
[----:B------:R-:W-:Y:S02]  /*0140*/  SHF.R.S32.HI R4, RZ, 0x1f, R11 ;  /* 0x0000001fff047819 */ /* 0x000fe4000001140b */
[----:B0-----:R-:W-:-:S13]  /*0150*/  ISETP.NE.AND P0, PT, R7, RZ, PT ;  /* 0x000000ff0700720c */ /* 0x001fda0003f05270 */
[----:B------:R-:W-:Y:S05]  /*0160*/  @P0 BRA `(.L_x_2) ;  /* 0x0000000800040947 */ /* 0x000fea0003800000 */
[----:B------:R-:W-:Y:S01]  /*0170*/  ELECT P0, URZ, PT ;  /* 0x00000000003f782f */ /* 0x000fe20003800000 */
[----:B------:R-:W-:-:S12]  /*0180*/  BSSY B0, `(.L_x_2) ;  /* 0x000007f000007945 */ /* 0x000fd80003800000 */
[----:B------:R-:W-:Y:S05]  /*0190*/  @!P0 BRA `(.L_x_3) ;  /* 0x0000000400f48947 */ /* 0x000fea0003800000 */
[----:B------:R-:W0:Y:S01]  /*01a0*/  S2UR UR8, SR_CgaCtaId ;  /* 0x00000000000879c3 */ /* 0x000e220000008800 */
[----:B------:R-:W-:Y:S01]  /*01b0*/  UMOV UR4, 0x400 ;  /* 0x0000040000047882 */ /* 0x000fe20000000000 */
[----:B------:R-:W-:Y:S01]  /*01c0*/  UMOV UR5, 0x1 ;  /* 0x0000000100057882 */ /* 0x000fe20000000000 */
[----:B------:R-:W-:Y:S02]  /*01d0*/  UMOV UR6, 0x2 ;  /* 0x0000000200067882 */ /* 0x000fe40000000000 */
[----:B------:R-:W-:-:S04]  /*01e0*/  UIADD3 UR6, -UR6, 0x100000, URZ ;  /* 0x0010000006067890 */ /* 0x000fc8000fffe13f */
[----:B------:R-:W-:Y:S02]  /*01f0*/  USHF.L.U32 UR7, UR6, 0xb, URZ ;  /* 0x0000000b06077899 */ /* 0x000fe4000800063f */
[----:B------:R-:W-:Y:S02]  /*0200*/  USHF.L.U32 UR6, UR6, 0x1, URZ ;  /* 0x0000000106067899 */ /* 0x000fe4000800063f */
[----:B0-----:R-:W-:Y:S02]  /*0210*/  ULEA UR8, UR8, UR4, 0x18 ;  /* 0x0000000408087291 */ /* 0x001fe4000f8ec03f */
[----:B------:R-:W-:-:S04]  /*0220*/  UIADD3 UR4, -UR5, 0x100000, URZ ;  /* 0x0010000005047890 */ /* 0x000fc8000fffe13f */
[----:B------:R-:W-:Y:S02]  /*0230*/  USHF.L.U32 UR5, UR4, 0xb, URZ ;  /* 0x0000000b04057899 */ /* 0x000fe4000800063f */
[----:B------:R-:W-:Y:S01]  /*0240*/  USHF.L.U32 UR4, UR4, 0x1, URZ ;  /* 0x0000000104047899 */ /* 0x000fe2000800063f */
[----:B------:R-:W0:Y:S11]  /*0250*/  FENCE.VIEW.ASYNC.S ;  /* 0x00000000000073c6 */ /* 0x000e360000000000 */
[----:B0-----:R0:W1:Y:S01]  /*0260*/  SYNCS.EXCH.64 URZ, [UR8], UR4 ;  /* 0x00000004083f75b2 */ /* 0x0010620008000100 */
[----:B------:R0:W2:Y:S01]  /*0270*/  SYNCS.EXCH.64 URZ, [UR8+0x1c0], UR6 ;  /* 0x0001c006083f75b2 */ /* 0x0000a20008000100 */
[----:B------:R0:W3:Y:S01]  /*0280*/  SYNCS.EXCH.64 URZ, [UR8+0x8], UR4 ;  /* 0x00000804083f75b2 */ /* 0x0000e20008000100 */
[----:B------:R0:W4:Y:S01]  /*0290*/  SYNCS.EXCH.64 URZ, [UR8+0x1c8], UR6 ;  /* 0x0001c806083f75b2 */ /* 0x0001220008000100 */
[----:B------:R0:W0:Y:S01]  /*02a0*/  SYNCS.EXCH.64 URZ, [UR8+0x10], UR4 ;  /* 0x00001004083f75b2 */ /* 0x0000220008000100 */
        /* <DEDUP_REMOVED lines=107> */
[----:B-1234-:R-:W-:Y:S01]  /*0960*/  NOP ;  /* 0x0000000000007918 */ /* 0x01efe20000000000 */
.L_x_3:
[----:B0-----:R-:W-:Y:S05]  /*0970*/  BSYNC B0 ;  /* 0x0000000000007941 */ /* 0x001fea0003800000 */
.L_x_2:
[----:B------:R-:W0:Y:S01]  /*0980*/  SHFL.IDX PT, R9, R0, RZ, 0x1f ;  /* 0x00001fff00097589 */ /* 0x000e2200000e0000 */
[----:B------:R-:W-:Y:S01]  /*0990*/  LEA.HI R4, R4, R11, RZ, 0x7 ;  /* 0x0000000b04047211 */ /* 0x000fe200078f38ff */
[----:B------:R-:W1:Y:S01]  /*09a0*/  S2UR UR12, SR_CTAID.X ;  /* 0x00000000000c79c3 */ /* 0x000e620000002500 */
[----:B------:R-:W-:Y:S01]  /*09b0*/  ELECT P0, URZ, PT ;  /* 0x00000000003f782f */ /* 0x000fe20003800000 */
[----:B------:R2:W3:Y:S01]  /*09c0*/  SHFL.IDX PT, R8, R0, RZ, 0x1f ;  /* 0x00001fff00087589 */ /* 0x0004e200000e0000 */
[----:B------:R-:W-:Y:S02]  /*09d0*/  LOP3.LUT R4, R4, 0xffffff80, RZ, 0xc0, !PT ;  /* 0xffffff8004047812 */ /* 0x000fe400078ec0ff */
[----:B------:R-:W-:Y:S01]  /*09e0*/  ELECT P1, URZ, PT ;  /* 0x00000000003f782f */ /* 0x000fe20003820000 */
[----:B------:R-:W-:Y:S01]  /*09f0*/  NOP ;  /* 0x0000000000007918 */ /* 0x000fe20000000000 */
[----:B------:R-:W4:Y:S01]  /*0a00*/  S2R R14, SR_CTAID.Y ;  /* 0x00000000000e7919 */ /* 0x000f220000002600 */
[----:B------:R-:W-:Y:S01]  /*0a10*/  ULDC UR4, c[0x0][0x150] ;  /* 0x0000540000047ab9 */ /* 0x000fe20000000800 */
[----:B------:R-:W-:Y:S01]  /*0a20*/  IMAD.IADD R10, R11, 0x1, -R4 ;  /* 0x000000010b0a7824 */ /* 0x000fe200078e0a04 */
[----:B------:R-:W5:Y:S01]  /*0a30*/  LDC R12, c[0x0][0x140] ;  /* 0x00005000ff0c7b82 */ /* 0x000f620000000800 */
[----:B------:R4:W4:Y:S01]  /*0a40*/  SHFL.IDX PT, R13, R5, RZ, 0x1f ;  /* 0x00001fff050d7589 */ /* 0x00092200000e0000 */
[----:B--2---:R-:W-:Y:S01]  /*0a50*/  SHF.R.S32.HI R0, RZ, 0x1f, R7 ;  /* 0x0000001fff007819 */ /* 0x004fe20000011407 */
[----:B------:R-:W-:Y:S01]  /*0a60*/  UMOV UR11, 0x80 ;  /* 0x00000080000b7882 */ /* 0x000fe20000000000 */
[----:B------:R-:W-:Y:S01]  /*0a70*/  SHF.R.S32.HI R23, RZ, 0x1f, R10 ;  /* 0x0000001fff177819 */ /* 0x000fe2000001140a */
[----:B------:R-:W-:Y:S01]  /*0a80*/  NOP ;  /* 0x0000000000007918 */ /* 0x000fe20000000000 */
[----:B------:R-:W-:Y:S01]  /*0a90*/  LEA.HI R0, R0, R7, RZ, 0x2 ;  /* 0x0000000700007211 */ /* 0x000fe200078f10ff */
[----:B------:R-:W-:Y:S01]  /*0aa0*/  VIADD R40, R6, 0xffffffff ;  /* 0xffffffff06287836 */ /* 0x000fe20000000000 */
[----:B------:R-:W-:Y:S01]  /*0ab0*/  LEA.HI R3, R23, R10, RZ, 0x3 ;  /* 0x0000000a17037211 */ /* 0x000fe200078f18ff */
[----:B------:R-:W2:Y:S01]  /*0ac0*/  LDC R25, c[0x0][0x148] ;  /* 0x00005200ff197b82 */ /* 0x000ea20000000800 */
[----:B------:R-:W-:-:S02]  /*0ad0*/  LOP3.LUT R0, R0, 0x3ffffffc, RZ, 0xc0, !PT ;  /* 0x3ffffffc00007812 */ /* 0x000fc400078ec0ff */
[--C-:B------:R-:W-:Y:S02]  /*0ae0*/  SHF.R.S32.HI R4, RZ, 0x3, R3.reuse ;  /* 0x00000003ff047819 */ /* 0x100fe40000011403 */
[----:B0-----:R-:W-:Y:S01]  /*0af0*/  ISETP.NE.OR P0, PT, R9, RZ, !P0 ;  /* 0x000000ff0900720c */ /* 0x001fe20004705670 */
[----:B------:R-:W-:Y:S01]  /*0b00*/  IMAD.IADD R0, R7, 0x1, -R0 ;  /* 0x0000000107007824 */ /* 0x000fe200078e0a00 */
[----:B------:R-:W-:Y:S02]  /*0b10*/  SHF.R.S32.HI R3, RZ, 0x1f, R3 ;  /* 0x0000001fff037819 */ /* 0x000fe40000011403 */
[----:B---3--:R-:W-:Y:S02]  /*0b20*/  ISETP.NE.OR P1, PT, R8, RZ, !P1 ;  /* 0x000000ff0800720c */ /* 0x008fe40004f25670 */
[----:B------:R-:W-:Y:S01]  /*0b30*/  LEA.HI R3, R3, R4, RZ, 0x2 ;  /* 0x0000000403037211 */ /* 0x000fe200078f10ff */
[----:B------:R-:W0:Y:S01]  /*0b40*/  LDC R8, c[0x0][0x144] ;  /* 0x00005100ff087b82 */ /* 0x000e220000000800 */
[----:B------:R-:W-:-:S02]  /*0b50*/  ISETP.GE.U32.AND P5, PT, R40, 0x2, PT ;  /* 0x000000022800780c */ /* 0x000fc40003fa6070 */
[----:B------:R-:W-:Y:S02]  /*0b60*/  LOP3.LUT R9, R3, 0xfffffffc, RZ, 0xc0, !PT ;  /* 0xfffffffc03097812 */ /* 0x000fe400078ec0ff */
[----:B------:R-:W-:Y:S01]  /*0b70*/  SHF.R.S32.HI R3, RZ, 0x1f, R2 ;  /* 0x0000001fff037819 */ /* 0x000fe20000011402 */
[----:B------:R-:W-:Y:S01]  /*0b80*/  VOTEU.ALL UP0, P0 ;  /* 0x00000000003f7886 */ /* 0x000fe20000000000 */
[----:B-----5:R-:W-:Y:S01]  /*0b90*/  ISETP.EQ.U32.AND P3, PT, R12, 0x1, PT ;  /* 0x000000010c00780c */ /* 0x020fe20003f62070 */
[----:B------:R-:W-:Y:S01]  /*0ba0*/  IMAD.IADD R9, R4, 0x1, -R9 ;  /* 0x0000000104097824 */ /* 0x000fe200078e0a09 */
[----:B-1----:R-:W-:Y:S01]  /*0bb0*/  I2FP.F32.U32 R4, UR12 ;  /* 0x0000000c00047c45 */ /* 0x002fe20008201000 */
[----:B------:R-:W-:Y:S01]  /*0bc0*/  VOTEU.ALL UP1, P1 ;  /* 0x00000000003f7886 */ /* 0x000fe20000820000 */
[----:B------:R-:W1:Y:S01]  /*0bd0*/  @!UP0 S2UR UR7, SR_CgaCtaId ;  /* 0x00000000000789c3 */ /* 0x000e620000008800 */
[----:B----4-:R-:W-:Y:S01]  /*0be0*/  I2FP.F32.U32 R5, R14 ;  /* 0x0000000e00057245 */ /* 0x010fe20000201000 */
[----:B------:R-:W-:-:S02]  /*0bf0*/  IMAD R0, R0, 0x4, R9 ;  /* 0x0000000400007824 */ /* 0x000fc400078e0209 */
[----:B------:R-:W-:Y:S01]  /*0c00*/  FMUL R4, R4, UR4 ;  /* 0x0000000404047c20 */ /* 0x000fe20008400000 */
[----:B------:R-:W-:Y:S01]  /*0c10*/  ULDC UR4, c[0x0][0x154] ;  /* 0x0000550000047ab9 */ /* 0x000fe20000000800 */
[----:B------:R-:W-:Y:S01]  /*0c20*/  LEA.HI R3, R3, R2, RZ, 0x2 ;  /* 0x0000000203037211 */ /* 0x000fe200078f10ff */
[----:B------:R-:W-:Y:S01]  /*0c30*/  FMUL R5, R5, UR4 ;  /* 0x0000000405057c20 */ /* 0x000fe20008400000 */
[----:B------:R-:W-:Y:S01]  /*0c40*/  UMOV UR4, 0x20 ;  /* 0x0000002000047882 */ /* 0x000fe20000000000 */
[----:B------:R-:W3:Y:S01]  /*0c50*/  @!UP1 S2UR UR10, SR_CgaCtaId ;  /* 0x00000000000a99c3 */ /* 0x000ee20000008800 */
[----:B------:R-:W4:Y:S01]  /*0c60*/  F2I.U32.TRUNC.NTZ R4, R4 ;  /* 0x0000000400047305 */ /* 0x000f22000020f000 */
[----:B------:R-:W-:Y:S01]  /*0c70*/  LOP3.LUT R3, R3, 0xfffffffc, RZ, 0xc0, !PT ;  /* 0xfffffffc03037812 */ /* 0x000fe200078ec0ff */
[----:B------:R-:W-:Y:S01]  /*0c80*/  @!UP0 UMOV UR6, 0x400 ;  /* 0x0000040000068882 */ /* 0x000fe20000000000 */
[----:B------:R-:W-:-:S04]  /*0c90*/  @!UP0 UIADD3 UR4, -UR4, 0x100000, URZ ;  /* 0x0010000004048890 */ /* 0x000fc8000fffe13f */
[----:B------:R-:W-:Y:S02]  /*0ca0*/  @!UP0 USHF.L.U32 UR5, UR4, 0xb, URZ ;  /* 0x0000000b04058899 */ /* 0x000fe4000800063f */
[----:B------:R-:W-:Y:S01]  /*0cb0*/  @!UP0 USHF.L.U32 UR4, UR4, 0x1, URZ ;  /* 0x0000000104048899 */ /* 0x000fe2000800063f */
[----:B------:R-:W-:Y:S01]  /*0cc0*/  R2UR UR15, R13 ;  /* 0x000000000d0f72ca */ /* 0x000fe200000e0000 */
[----:B------:R-:W-:Y:S01]  /*0cd0*/  @!UP1 UMOV UR9, 0x400 ;  /* 0x0000040000099882 */ /* 0x000fe20000000000 */
[----:B------:R-:W-:Y:S01]  /*0ce0*/  IMAD.IADD R22, R2, 0x1, -R3 ;  /* 0x0000000102167824 */ /* 0x000fe200078e0a03 */
[----:B------:R-:W-:Y:S01]  /*0cf0*/  VOTEU.ALL UP2, P1 ;  /* 0x00000000003f7886 */ /* 0x000fe20000840000 */
[----:B------:R-:W5:Y:S01]  /*0d00*/  F2I.U32.TRUNC.NTZ R5, R5 ;  /* 0x0000000500057305 */ /* 0x000f62000020f000 */
[----:B------:R-:W-:Y:S01]  /*0d10*/  IMAD.SHL.U32 R3, R0, 0x4, RZ ;  /* 0x0000000400037824 */ /* 0x000fe200078e00ff */
[----:B------:R-:W-:Y:S01]  /*0d20*/  VOTEU.ALL UP3, P1 ;  /* 0x00000000003f7886 */ /* 0x000fe20000860000 */
[----:B------:R-:W-:Y:S01]  /*0d30*/  VOTEU.ALL UP4, P1 ;  /* 0x00000000003f7886 */ /* 0x000fe20000880000 */
[----:B------:R-:W-:Y:S01]  /*0d40*/  VOTEU.ALL UP5, P1 ;  /* 0x00000000003f7886 */ /* 0x000fe200008a0000 */
[----:B------:R-:W-:Y:S01]  /*0d50*/  ISETP.NE.AND P1, PT, R22, 0x3, PT ;  /* 0x000000031600780c */ /* 0x000fe20003f25270 */
[----:B-1----:R-:W-:Y:S01]  /*0d60*/  @!UP0 ULEA UR8, UR7, UR6, 0x18 ;  /* 0x0000000607088291 */ /* 0x002fe2000f8ec03f */
[----:B------:R-:W-:Y:S01]  /*0d70*/  LOP3.LUT R12, R0, 0xc, R3, 0x78, !PT ;  /* 0x0000000c000c7812 */ /* 0x000fe200078e7803 */
[----:B------:R-:W-:-:S04]  /*0d80*/  @!UP1 UIADD3 UR6, -UR11, 0x100000, URZ ;  /* 0x001000000b069890 */ /* 0x000fc8000fffe13f */
[----:B------:R-:W-:Y:S02]  /*0d90*/  @!UP1 USHF.L.U32 UR7, UR6, 0xb, URZ ;  /* 0x0000000b06079899 */ /* 0x000fe4000800063f */
[----:B------:R-:W-:Y:S01]  /*0da0*/  @!UP1 USHF.L.U32 UR6, UR6, 0x1, URZ ;  /* 0x0000000106069899 */ /* 0x000fe2000800063f */
[----:B----4-:R-:W-:Y:S01]  /*0db0*/  IMAD.MOV R7, RZ, RZ, -R4 ;  /* 0x000000ffff077224 */ /* 0x010fe200078e0a04 */
[----:B------:R-:W-:Y:S01]  /*0dc0*/  VOTEU.ALL UP0, P0 ;  /* 0x00000000003f7886 */ /* 0x000fe20000000000 */
[----:B------:R-:W-:Y:S02]  /*0dd0*/  ISETP.EQ.OR P1, PT, R22, RZ, !P1 ;  /* 0x000000ff1600720c */ /* 0x000fe40004f22670 */
[----:B0-----:R-:W-:Y:S01]  /*0de0*/  IMAD R24, R8, R7, UR12 ;  /* 0x0000000c08187e24 */ /* 0x001fe2000f8e0207 */
[----:B---3--:R-:W-:Y:S01]  /*0df0*/  @!UP1 ULEA UR9, UR10, UR9, 0x18 ;  /* 0x000000090a099291 */ /* 0x008fe2000f8ec03f */
[----:B-----5:R-:W-:Y:S01]  /*0e00*/  IMAD.MOV R26, RZ, RZ, -R5 ;  /* 0x000000ffff1a7224 */ /* 0x020fe200078e0a05 */
[----:B------:R-:W-:Y:S01]  /*0e10*/  VOTEU.ALL UP1, P0 ;  /* 0x00000000003f7886 */ /* 0x000fe20000020000 */
[----:B------:R-:W-:Y:S01]  /*0e20*/  LOP3.LUT P0, RZ, R10, 0x7, RZ, 0xc0, !PT ;  /* 0x000000070aff7812 */ /* 0x000fe2000780c0ff */
[----:B------:R-:W0:Y:S02]  /*0e30*/  FENCE.VIEW.ASYNC.S ;  /* 0x00000000000073c6 */ /* 0x000e240000000000 */
[----:B0-----:R0:W1:Y:S01]  /*0e40*/  @!UP0 SYNCS.EXCH.64 URZ, [UR8+0x3b0], UR4 ;  /* 0x0003b004083f85b2 */ /* 0x0010620008000100 */
[----:B--2---:R-:W-:Y:S01]  /*0e50*/  IMAD R3, R25, R26, R14 ;  /* 0x0000001a19037224 */ /* 0x004fe200078e020e */
[----:B------:R-:W-:-:S02]  /*0e60*/  ISETP.EQ.AND P1, PT, R6, RZ, P1 ;  /* 0x000000ff0600720c */ /* 0x000fc40000f22270 */
[----:B------:R-:W-:Y:S02]  /*0e70*/  ISETP.LT.U32.AND P0, PT, R12, 0x2, !P0 ;  /* 0x000000020c00780c */ /* 0x000fe40004701070 */
[----:B------:R-:W-:Y:S02]  /*0e80*/  ISETP.NE.AND P4, PT, R3, R12, PT ;  /* 0x0000000c0300720c */ /* 0x000fe40003f85270 */
[----:B------:R-:W-:Y:S02]  /*0e90*/  SEL R7, RZ, 0x1, !P1 ;  /* 0x00000001ff077807 */ /* 0x000fe40004800000 */
[----:B------:R-:W-:Y:S02]  /*0ea0*/  ISETP.EQ.OR P4, PT, R24, RZ, !P4 ;  /* 0x000000ff1800720c */ /* 0x000fe40006782670 */
[----:B------:R-:W-:Y:S02]  /*0eb0*/  ISETP.NE.AND P2, PT, R6, RZ, PT ;  /* 0x000000ff0600720c */ /* 0x000fe40003f45270 */
[----:B------:R-:W-:Y:S01]  /*0ec0*/  PLOP3.LUT P0, PT, P0, P4, PT, 0x80, 0x0 ;  /* 0x000000000000781c */ /* 0x000fe20000709070 */
[----:B------:R0:W2:Y:S01]  /*0ed0*/  @!UP1 SYNCS.EXCH.64 URZ, [UR8+0x3b8], UR4 ;  /* 0x0003b804083f95b2 */ /* 0x0000a20008000100 */
[----:B------:R-:W-:Y:S01]  /*0ee0*/  NOP ;  /* 0x0000000000007918 */ /* 0x000fe20000000000 */
[----:B------:R-:W-:Y:S01]  /*0ef0*/  SEL R7, R7, 0x2, P5 ;  /* 0x0000000207077807 */ /* 0x000fe20002800000 */
[----:B------:R0:W3:Y:S01]  /*0f00*/  @!UP2 SYNCS.EXCH.64 URZ, [UR9+0x390], UR6 ;  /* 0x00039006093fa5b2 */ /* 0x0000e20008000100 */
[----:B------:R0:W4:Y:S01]  /*0f10*/  @!UP3 SYNCS.EXCH.64 URZ, [UR9+0x398], UR6 ;  /* 0x00039806093fb5b2 */ /* 0x0001220008000100 */
[----:B------:R0:W0:Y:S01]  /*0f20*/  @!UP4 SYNCS.EXCH.64 URZ, [UR9+0x3a0], UR6 ;  /* 0x0003a006093fc5b2 */ /* 0x0000220008000100 */
[----:B------:R0:W0:Y:S01]  /*0f30*/  @!UP5 SYNCS.EXCH.64 URZ, [UR9+0x3a8], UR6 ;  /* 0x0003a806093fd5b2 */ /* 0x0000220008000100 */
[----:B------:R-:W-:Y:S01]  /*0f40*/  NOP ;  /* 0x0000000000007918 */ /* 0x000fe20000000000 */
[----:B------:R-:W-:Y:S05]  /*0f50*/  @!P3 BRA `(.L_x_4) ;  /* 0x000000000008b947 */ /* 0x000fea0003800000 */
[----:B01234-:R-:W-:Y:S01]  /*0f60*/  UCGABAR_ARV ;  /* 0x00000000000079c7 */ /* 0x01ffe20008000000 */
[----:B------:R-:W-:Y:S05]  /*0f70*/  BRA `(.L_x_5) ;  /* 0x0000000000047947 */ /* 0x000fea0003800000 */
.L_x_4:
[----:B01234-:R-:W-:Y:S01]  /*0f80*/  NOP ;  /* 0x0000000000007918 */ /* 0x01ffe20000000000 */
.L_x_5:
[----:B------:R-:W-:Y:S01]  /*0f90*/  ULDC.64 UR4, c[0x0][0x598] ;  /* 0x0001660000047ab9 */ /* 0x000fe20000000a00 */
[----:B------:R-:W-:Y:S01]  /*0fa0*/  ULDC.64 UR20, c[0x0][0x208] ;  /* 0x0000820000147ab9 */ /* 0x000fe20000000a00 */
[----:B------:R-:W-:-:S04]  /*0fb0*/  ISETP.NE.U32.AND P1, PT, RZ, UR4, PT ;  /* 0x00000004ff007c0c */ /* 0x000fc8000bf25070 */
[----:B------:R-:W-:-:S13]  /*0fc0*/  ISETP.NE.AND.EX P1, PT, RZ, UR5, PT, P1 ;  /* 0x00000005ff007c0c */ /* 0x000fda000bf25310 */
[----:B------:R-:W-:Y:S05]  /*0fd0*/  @!P1 BRA `(.L_x_6) ;  /* 0x00000000001c9947 */ /* 0x000fea0003800000 */
[----:B------:R-:W0:Y:S02]  /*0fe0*/  LDC.64 R2, c[0x0][0x598] ;  /* 0x00016600ff027b82 */ /* 0x000e240000000a00 */
[----:B0-----:R-:W2:Y:S02]  /*0ff0*/  LDG.E.64 R2, desc[UR20][R2.64] ;  /* 0x0000001402027981 */ /* 0x001ea4000c1e1b00 */
[----:B--2---:R-:W-:-:S04]  /*1000*/  ISETP.NE.U32.AND P1, PT, R2, RZ, PT ;  /* 0x000000ff0200720c */ /* 0x004fc80003f25070 */
[----:B------:R-:W-:-:S13]  /*1010*/  ISETP.NE.AND.EX P1, PT, R3, RZ, PT, P1 ;  /* 0x000000ff0300720c */ /* 0x000fda0003f25310 */
[----:B------:R-:W-:Y:S05]  /*1020*/  @!P1 BRA `(.L_x_6) ;  /* 0x0000000000089947 */ /* 0x000fea0003800000 */
[----:B------:R0:W5:Y:S01]  /*1030*/  LD.E R13, desc[UR20][R2.64] ;  /* 0x00000014020d7980 */ /* 0x000162000c101900 */
[----:B------:R-:W-:Y:S05]  /*1040*/  BRA `(.L_x_7) ;  /* 0x0000000000207947 */ /* 0x000fea0003800000 */
.L_x_6:
[----:B------:R-:W-:Y:S02]  /*1050*/  ULDC.64 UR4, c[0x0][0x588] ;  /* 0x0001620000047ab9 */ /* 0x000fe40000000a00 */
[----:B------:R-:W-:-:S04]  /*1060*/  ISETP.NE.U32.AND P1, PT, RZ, UR4, PT ;  /* 0x00000004ff007c0c */ /* 0x000fc8000bf25070 */
[----:B------:R-:W-:-:S13]  /*1070*/  ISETP.NE.AND.EX P1, PT, RZ, UR5, PT, P1 ;  /* 0x00000005ff007c0c */ /* 0x000fda000bf25310 */
[----:B------:R-:W-:Y:S05]  /*1080*/  @!P1 BRA `(.L_x_8) ;  /* 0x00000000000c9947 */ /* 0x000fea0003800000 */
[----:B------:R-:W0:Y:S02]  /*1090*/  LDC.64 R2, c[0x0][0x588] ;  /* 0x00016200ff027b82 */ /* 0x000e240000000a00 */
[----:B0-----:R1:W5:Y:S01]  /*10a0*/  LDG.E R13, desc[UR20][R2.64] ;  /* 0x00000014020d7981 */ /* 0x001362000c1e1900 */
[----:B------:R-:W-:Y:S05]  /*10b0*/  BRA `(.L_x_7) ;  /* 0x0000000000047947 */ /* 0x000fea0003800000 */
.L_x_8:
[----:B------:R-:W2:Y:S02]  /*10c0*/  LDC R13, c[0x0][0x580] ;  /* 0x00016000ff0d7b82 */ /* 0x000ea40000000800 */
.L_x_7:
[----:B------:R-:W-:Y:S02]  /*10d0*/  ULDC.64 UR4, c[0x0][0x5a0] ;  /* 0x0001680000047ab9 */ /* 0x000fe40000000a00 */
[----:B------:R-:W-:-:S04]  /*10e0*/  ISETP.NE.U32.AND P1, PT, RZ, UR4, PT ;  /* 0x00000004ff007c0c */ /* 0x000fc8000bf25070 */
[----:B------:R-:W-:-:S13]  /*10f0*/  ISETP.NE.AND.EX P1, PT, RZ, UR5, PT, P1 ;  /* 0x00000005ff007c0c */ /* 0x000fda000bf25310 */
[----:B------:R-:W-:Y:S05]  /*1100*/  @!P1 BRA `(.L_x_9) ;  /* 0x00000000001c9947 */ /* 0x000fea0003800000 */
[----:B01----:R-:W0:Y:S02]  /*1110*/  LDC.64 R2, c[0x0][0x5a0] ;  /* 0x00016800ff027b82 */ /* 0x003e240000000a00 */
[----:B0-----:R-:W3:Y:S02]  /*1120*/  LDG.E.64 R2, desc[UR20][R2.64] ;  /* 0x0000001402027981 */ /* 0x001ee4000c1e1b00 */
[----:B---3--:R-:W-:-:S04]  /*1130*/  ISETP.NE.U32.AND P1, PT, R2, RZ, PT ;  /* 0x000000ff0200720c */ /* 0x008fc80003f25070 */
[----:B------:R-:W-:-:S13]  /*1140*/  ISETP.NE.AND.EX P1, PT, R3, RZ, PT, P1 ;  /* 0x000000ff0300720c */ /* 0x000fda0003f25310 */
[----:B------:R-:W-:Y:S05]  /*1150*/  @!P1 BRA `(.L_x_9) ;  /* 0x0000000000089947 */ /* 0x000fea0003800000 */
[----:B------:R0:W5:Y:S01]  /*1160*/  LD.E R16, desc[UR20][R2.64] ;  /* 0x0000001402107980 */ /* 0x000162000c101900 */
[----:B------:R-:W-:Y:S05]  /*1170*/  BRA `(.L_x_10) ;  /* 0x0000000000207947 */ /* 0x000fea0003800000 */
.L_x_9:
[----:B------:R-:W-:Y:S02]  /*1180*/  ULDC.64 UR4, c[0x0][0x590] ;  /* 0x0001640000047ab9 */ /* 0x000fe40000000a00 */
[----:B------:R-:W-:-:S04]  /*1190*/  ISETP.NE.U32.AND P1, PT, RZ, UR4, PT ;  /* 0x00000004ff007c0c */ /* 0x000fc8000bf25070 */
[----:B------:R-:W-:-:S13]  /*11a0*/  ISETP.NE.AND.EX P1, PT, RZ, UR5, PT, P1 ;  /* 0x00000005ff007c0c */ /* 0x000fda000bf25310 */
[----:B------:R-:W-:Y:S05]  /*11b0*/  @!P1 BRA `(.L_x_11) ;  /* 0x00000000000c9947 */ /* 0x000fea0003800000 */
[----:B------:R-:W3:Y:S02]  /*11c0*/  LDC.64 R16, c[0x0][0x590] ;  /* 0x00016400ff107b82 */ /* 0x000ee40000000a00 */
[----:B---3--:R3:W5:Y:S01]  /*11d0*/  LDG.E R16, desc[UR20][R16.64] ;  /* 0x0000001410107981 */ /* 0x008762000c1e1900 */
[----:B------:R-:W-:Y:S05]  /*11e0*/  BRA `(.L_x_10) ;  /* 0x0000000000047947 */ /* 0x000fea0003800000 */
.L_x_11:
[----:B------:R-:W4:Y:S02]  /*11f0*/  LDC R16, c[0x0][0x584] ;  /* 0x00016100ff107b82 */ /* 0x000f240000000800 */
.L_x_10:
[----:B------:R-:W1:Y:S01]  /*1200*/  LDC R0, c[0x0][0x65c] ;  /* 0x00019700ff007b82 */ /* 0x000e620000000800 */
[----:B------:R-:W-:Y:S01]  /*1210*/  ULDC UR8, c[0x0][0x28c] ;  /* 0x0000a30000087ab9 */ /* 0x000fe20000000800 */
[----:B------:R-:W-:Y:S01]  /*1220*/  ISETP.NE.AND P1, PT, R6, 0x2, PT ;  /* 0x000000020600780c */ /* 0x000fe20003f25270 */
[----:B------:R-:W-:Y:S01]  /*1230*/  UIADD3 UR8, UR8, 0x1f, URZ ;  /* 0x0000001f08087890 */ /* 0x000fe2000fffe03f */
[----:B------:R-:W-:Y:S01]  /*1240*/  IMAD.U32 R4, RZ, RZ, UR12 ;  /* 0x0000000cff047e24 */ /* 0x000fe2000f8e00ff */
[----:B------:R-:W-:Y:S01]  /*1250*/  UMOV UR5, URZ ;  /* 0x0000003f00057c82 */ /* 0x000fe20008000000 */
[----:B------:R-:W-:Y:S01]  /*1260*/  UMOV UR4, URZ ;  /* 0x0000003f00047c82 */ /* 0x000fe20008000000 */
[----:B------:R-:W-:-:S04]  /*1270*/  USHF.R.S32.HI UR9, URZ, 0x1f, UR8 ;  /* 0x0000001f3f097899 */ /* 0x000fc80008011408 */
[----:B------:R-:W-:-:S04]  /*1280*/  ULEA.HI UR9, UR9, UR8, URZ, 0x5 ;  /* 0x0000000809097291 */ /* 0x000fc8000f8f283f */
[----:B------:R-:W-:Y:S01]  /*1290*/  USHF.R.S32.HI UR13, URZ, 0x5, UR9 ;  /* 0x000000053f0d7899 */ /* 0x000fe20008011409 */
[----:B-1----:R-:W-:-:S13]  /*12a0*/  ISETP.NE.AND P4, PT, R0, 0x1, PT ;  /* 0x000000010000780c */ /* 0x002fda0003f85270 */
[----:B0-----:R-:W0:Y:S01]  /*12b0*/  @P4 LDC R3, c[0x0][0x10] ;  /* 0x00000400ff034b82 */ /* 0x001e220000000800 */
[----:B------:R-:W-:Y:S02]  /*12c0*/  @P4 IMAD.MOV.U32 R15, RZ, RZ, RZ ;  /* 0x000000ffff0f4224 */ /* 0x000fe400078e00ff */
[----:B------:R-:W-:-:S05]  /*12d0*/  @P4 IMAD.MOV.U32 R5, RZ, RZ, RZ ;  /* 0x000000ffff054224 */ /* 0x000fca00078e00ff */
[----:B------:R-:W1:Y:S01]  /*12e0*/  @!P4 LDC R9, c[0x0][0xc] ;  /* 0x00000300ff09cb82 */ /* 0x000e620000000800 */
[----:B------:R-:W-:Y:S01]  /*12f0*/  ULDC UR6, c[0x0][0xc] ;  /* 0x0000030000067ab9 */ /* 0x000fe20000000800 */
[----:B------:R-:W-:Y:S02]  /*1300*/  ULDC UR7, c[0x0][0x10] ;  /* 0x0000040000077ab9 */ /* 0x000fe40000000800 */
[----:B------:R-:W-:-:S04]  /*1310*/  UIMAD.WIDE.U32 UR6, UR6, UR7, URZ ;  /* 0x00000007060672a5 */ /* 0x000fc8000f8e003f */
[----:B------:R-:W3:Y:S01]  /*1320*/  LDC R8, c[0x0][0x14] ;  /* 0x00000500ff087b82 */ /* 0x000ee20000000800 */
[----:B0-----:R-:W-:-:S04]  /*1330*/  @P4 IMAD.WIDE.U32 R2, R3, UR12, R14 ;  /* 0x0000000c03024c25 */ /* 0x001fc8000f8e000e */
[----:B------:R-:W-:Y:S02]  /*1340*/  @P4 IMAD.IADD R3, R3, 0x1, R5 ;  /* 0x0000000103034824 */ /* 0x000fe400078e0205 */
[----:B------:R-:W-:Y:S02]  /*1350*/  IMAD.MOV.U32 R5, RZ, RZ, RZ ;  /* 0x000000ffff057224 */ /* 0x000fe400078e00ff */
[----:B-1----:R-:W-:-:S04]  /*1360*/  @!P4 IMAD.WIDE.U32 R4, R14, R9, R4 ;  /* 0x000000090e04c225 */ /* 0x002fc800078e0004 */
[----:B------:R-:W-:Y:S02]  /*1370*/  @!P4 IMAD.MOV.U32 R2, RZ, RZ, R4 ;  /* 0x000000ffff02c224 */ /* 0x000fe400078e0004 */
[C---:B---3--:R-:W-:Y:S02]  /*1380*/  IMAD R17, R8.reuse, UR7, RZ ;  /* 0x0000000708117c24 */ /* 0x048fe4000f8e02ff */
[----:B------:R-:W-:Y:S01]  /*1390*/  IMAD.WIDE.U32 R8, R8, UR6, RZ ;  /* 0x0000000608087c25 */ /* 0x000fe2000f8e00ff */
[----:B------:R-:W-:-:S03]  /*13a0*/  ULDC.64 UR6, c[0x0][0x650] ;  /* 0x0001940000067ab9 */ /* 0x000fc60000000a00 */
[----:B------:R-:W-:Y:S02]  /*13b0*/  @!P4 IMAD.MOV.U32 R3, RZ, RZ, R5 ;  /* 0x000000ffff03c224 */ /* 0x000fe400078e0005 */
[----:B------:R-:W-:Y:S01]  /*13c0*/  IMAD.IADD R0, R9, 0x1, R17 ;  /* 0x0000000109007824 */ /* 0x000fe200078e0211 */
[----:B------:R-:W-:Y:S06]  /*13d0*/  @P1 BRA `(.L_x_12) ;  /* 0x0000000000201947 */ /* 0x000fec0003800000 */
[----:B------:R-:W-:Y:S01]  /*13e0*/  USHF.R.U32.HI UR4, URZ, 0x3, UR13 ;  /* 0x000000033f047899 */ /* 0x000fe2000801160d */
[----:B------:R-:W-:Y:S01]  /*13f0*/  IADD3 R2, P1, R2, R8, RZ ;  /* 0x0000000802027210 */ /* 0x000fe20007f3e0ff */
[----:B------:R-:W-:Y:S02]  /*1400*/  UISETP.GE.U32.AND UP0, UPT, UR13, 0x38, UPT ;  /* 0x000000380d00788c */ /* 0x000fe4000bf06070 */
[----:B------:R-:W-:Y:S02]  /*1410*/  UIMAD.WIDE.U32 UR4, UR4, 0x24924925, URZ ;  /* 0x24924925040478a5 */ /* 0x000fe4000f8e003f */
[----:B------:R-:W-:-:S05]  /*1420*/  IMAD.X R3, R0, 0x1, R3, P1 ;  /* 0x0000000100037824 */ /* 0x000fca00008e0603 */
[----:B------:R-:W-:Y:S02]  /*1430*/  UMOV UR4, URZ ;  /* 0x0000003f00047c82 */ /* 0x000fe40008000000 */
[----:B------:R-:W-:Y:S02]  /*1440*/  @UP0 ULOP3.LUT UR4, UR5, 0x1, URZ, 0xc0, !UPT ;  /* 0x0000000105040892 */ /* 0x000fe4000f8ec03f */
[----:B------:R-:W-:-:S12]  /*1450*/  UIMAD UR5, UR5, -0x38, UR13 ;  /* 0xffffffc8050578a4 */ /* 0x000fd8000f8e020d */
.L_x_12:
[----:B------:R-:W-:Y:S01]  /*1460*/  ISETP.GE.U32.AND P1, PT, R2, UR6, PT ;  /* 0x0000000602007c0c */ /* 0x000fe2000bf26070 */
[----:B------:R-:W-:Y:S01]  /*1470*/  IMAD.MOV.U32 R6, RZ, RZ, -0x1 ;  /* 0xffffffffff067424 */ /* 0x000fe200078e00ff */
[----:B------:R-:W-:Y:S01]  /*1480*/  PRMT R17, RZ, 0x7610, R17 ;  /* 0x00007610ff117816 */ /* 0x000fe20000000011 */
[----:B------:R-:W-:Y:S01]  /*1490*/  IMAD.MOV.U32 R4, RZ, RZ, -0x1 ;  /* 0xffffffffff047424 */ /* 0x000fe200078e00ff */
[----:B------:R-:W-:Y:S01]  /*14a0*/  ISETP.GE.U32.AND.EX P1, PT, R3, UR7, PT, P1 ;  /* 0x0000000703007c0c */ /* 0x000fe2000bf26110 */
[----:B------:R-:W-:-:S12]  /*14b0*/  IMAD.MOV.U32 R5, RZ, RZ, -0x1 ;  /* 0xffffffffff057424 */ /* 0x000fd800078e00ff */
[----:B------:R-:W-:Y:S05]  /*14c0*/  @P1 BRA `(.L_x_13) ;  /* 0x0000000400241947 */ /* 0x000fea0003800000 */
[----:B------:R-:W0:Y:S01]  /*14d0*/  LDC.64 R28, c[0x0][0x628] ;  /* 0x00018a00ff1c7b82 */ /* 0x000e220000000a00 */
[----:B------:R-:W-:Y:S02]  /*14e0*/  IMAD.MOV.U32 R4, RZ, RZ, R2 ;  /* 0x000000ffff047224 */ /* 0x000fe400078e0002 */
[----:B------:R-:W-:-:S05]  /*14f0*/  IMAD.MOV.U32 R5, RZ, RZ, R3 ;  /* 0x000000ffff057224 */ /* 0x000fca00078e0003 */
[----:B------:R-:W1:Y:S08]  /*1500*/  LDC R6, c[0x0][0x630] ;  /* 0x00018c00ff067b82 */ /* 0x000e700000000800 */
[----:B------:R-:W3:Y:S01]  /*1510*/  LDC.64 R30, c[0x0][0x620] ;  /* 0x00018800ff1e7b82 */ /* 0x000ee20000000a00 */
[----:B0-----:R-:W-:-:S04]  /*1520*/  ISETP.NE.U32.AND P1, PT, R28, RZ, PT ;  /* 0x000000ff1c00720c */ /* 0x001fc80003f25070 */
[----:B------:R-:W-:-:S13]  /*1530*/  ISETP.NE.AND.EX P1, PT, R29, RZ, PT, P1 ;  /* 0x000000ff1d00720c */ /* 0x000fda0003f25310 */
[----:B-1-3--:R-:W-:Y:S05]  /*1540*/  @!P1 BRA `(.L_x_14) ;  /* 0x0000000000289947 */ /* 0x00afea0003800000 */
[----:B------:R-:W0:Y:S02]  /*1550*/  LDC R17, c[0x0][0x634] ;  /* 0x00018d00ff117b82 */ /* 0x000e240000000800 */
[----:B0-----:R-:W-:-:S05]  /*1560*/  IADD3 R17, P1, R2, R17, RZ ;  /* 0x0000001102117210 */ /* 0x001fca0007f3e0ff */
[----:B------:R-:W-:-:S04]  /*1570*/  IMAD.X R27, RZ, RZ, R3, P1 ;  /* 0x000000ffff1b7224 */ /* 0x000fc800008e0603 */
[----:B------:R-:W-:-:S04]  /*1580*/  IMAD.WIDE.U32 R4, R27, R28, RZ ;  /* 0x0000001c1b047225 */ /* 0x000fc800078e00ff */
[----:B------:R-:W-:-:S04]  /*1590*/  IMAD.WIDE.U32 R18, P1, R17, R29, R4 ;  /* 0x0000001d11127225 */ /* 0x000fc80007820004 */
[----:B------:R-:W-:-:S04]  /*15a0*/  IMAD.WIDE.U32 R4, R17, R28, RZ ;  /* 0x0000001c11047225 */ /* 0x000fc800078e00ff */
[----:B------:R-:W-:Y:S01]  /*15b0*/  IMAD.X R21, RZ, RZ, RZ, P1 ;  /* 0x000000ffff157224 */ /* 0x000fe200008e06ff */
[----:B------:R-:W-:Y:S01]  /*15c0*/  IADD3 RZ, P1, R5, R18, RZ ;  /* 0x0000001205ff7210 */ /* 0x000fe20007f3e0ff */
[----:B------:R-:W-:-:S04]  /*15d0*/  IMAD.MOV.U32 R20, RZ, RZ, R19 ;  /* 0x000000ffff147224 */ /* 0x000fc800078e0013 */
[----:B------:R-:W-:-:S08]  /*15e0*/  IMAD.WIDE.U32.X R4, R27, R29, R20, P1 ;  /* 0x0000001d1b047225 */ /* 0x000fd000008e0414 */
.L_x_14:
[----:B------:R-:W0:Y:S01]  /*15f0*/  LDC.64 R32, c[0x0][0x640] ;  /* 0x00019000ff207b82 */ /* 0x000e220000000a00 */
[-CC-:B------:R-:W-:Y:S01]  /*1600*/  SHF.R.U64 R37, R4, R6.reuse, R5.reuse ;  /* 0x0000000604257219 */ /* 0x180fe20000001205 */
[----:B------:R-:W-:Y:S01]  /*1610*/  IMAD.MOV.U32 R35, RZ, RZ, 0x1 ;  /* 0x00000001ff237424 */ /* 0x000fe200078e00ff */
[----:B------:R-:W-:Y:S02]  /*1620*/  SHF.R.U32.HI R4, RZ, R6, R5 ;  /* 0x00000006ff047219 */ /* 0x000fe40000011605 */
[----:B------:R-:W-:-:S03]  /*1630*/  IADD3 R17, P1, RZ, -R37, RZ ;  /* 0x80000025ff117210 */ /* 0x000fc60007f3e0ff */
[----:B------:R-:W1:Y:S02]  /*1640*/  LDC R18, c[0x0][0x618] ;  /* 0x00018600ff127b82 */ /* 0x000e640000000800 */
[----:B------:R-:W-:-:S04]  /*1650*/  IMAD.X R5, RZ, RZ, ~R4, P1 ;  /* 0x000000ffff057224 */ /* 0x000fc800008e0e04 */
[-C--:B------:R-:W-:Y:S02]  /*1660*/  IMAD R6, R5, R30.reuse, RZ ;  /* 0x0000001e05067224 */ /* 0x080fe400078e02ff */
[----:B------:R-:W3:Y:S01]  /*1670*/  LDC R19, c[0x0][0x608] ;  /* 0x00018200ff137b82 */ /* 0x000ee20000000800 */
[----:B------:R-:W-:-:S04]  /*1680*/  IMAD.WIDE.U32 R4, R17, R30, R2 ;  /* 0x0000001e11047225 */ /* 0x000fc800078e0002 */
[----:B------:R-:W-:-:S03]  /*1690*/  IMAD R17, R17, R31, R6 ;  /* 0x0000001f11117224 */ /* 0x000fc600078e0206 */
[----:B------:R-:W2:Y:S01]  /*16a0*/  LDC R28, c[0x0][0x658] ;  /* 0x00019600ff1c7b82 */ /* 0x000ea20000000800 */
[----:B------:R-:W-:Y:S01]  /*16b0*/  IMAD.IADD R5, R5, 0x1, R17 ;  /* 0x0000000105057824 */ /* 0x000fe200078e0211 */
[----:B0-----:R-:W-:Y:S01]  /*16c0*/  ISETP.NE.U32.AND P1, PT, R32, RZ, PT ;  /* 0x000000ff2000720c */ /* 0x001fe20003f25070 */
[----:B------:R-:W-:-:S03]  /*16d0*/  IMAD.MOV.U32 R17, RZ, RZ, -0x1 ;  /* 0xffffffffff117424 */ /* 0x000fc600078e00ff */
[----:B------:R-:W-:Y:S02]  /*16e0*/  ISETP.NE.AND.EX P1, PT, R33, RZ, PT, P1 ;  /* 0x000000ff2100720c */ /* 0x000fe40003f25310 */
[----:B------:R-:W0:Y:S01]  /*16f0*/  LDC R31, c[0x0][0x600] ;  /* 0x00018000ff1f7b82 */ /* 0x000e220000000800 */
[-CC-:B-1----:R-:W-:Y:S02]  /*1700*/  SHF.R.U64 R29, R4, R18.reuse, R5.reuse ;  /* 0x00000012041d7219 */ /* 0x182fe40000001205 */
[----:B------:R-:W-:-:S05]  /*1710*/  SHF.R.U32.HI R4, RZ, R18, R5 ;  /* 0x00000012ff047219 */ /* 0x000fca0000011605 */
[----:B------:R-:W1:Y:S01]  /*1720*/  LDC R30, c[0x0][0x648] ;  /* 0x00019200ff1e7b82 */ /* 0x000e620000000800 */
[-CC-:B---3--:R-:W-:Y:S02]  /*1730*/  SHF.R.U64 R39, R29, R19.reuse, R4.reuse ;  /* 0x000000131d277219 */ /* 0x188fe40000001204 */
[----:B------:R-:W-:-:S05]  /*1740*/  SHF.R.U32.HI R5, RZ, R19, R4 ;  /* 0x00000013ff057219 */ /* 0x000fca0000011604 */
[----:B------:R-:W3:Y:S01]  /*1750*/  LDC R34, c[0x0][0x638] ;  /* 0x00018e00ff227b82 */ /* 0x000ee20000000800 */
[-C--:B--2---:R-:W-:Y:S02]  /*1760*/  SHF.L.U32 R4, R17, R28.reuse, RZ ;  /* 0x0000001c11047219 */ /* 0x084fe400000006ff */
[--C-:B------:R-:W-:Y:S02]  /*1770*/  SHF.R.U64 R38, R39, R28, R5.reuse ;  /* 0x0000001c27267219 */ /* 0x100fe40000001205 */
[----:B------:R-:W-:Y:S02]  /*1780*/  LOP3.LUT R6, RZ, R4, RZ, 0x33, !PT ;  /* 0x00000004ff067212 */ /* 0x000fe400078e33ff */
[----:B------:R-:W-:Y:S01]  /*1790*/  SHF.R.U32.HI R5, RZ, R28, R5 ;  /* 0x0000001cff057219 */ /* 0x000fe20000011605 */
[----:B------:R-:W2:Y:S01]  /*17a0*/  LDC R36, c[0x0][0x610] ;  /* 0x00018400ff247b82 */ /* 0x000ea20000000800 */
[----:B------:R-:W-:Y:S01]  /*17b0*/  IMAD.MOV.U32 R4, RZ, RZ, R38 ;  /* 0x000000ffff047224 */ /* 0x000fe200078e0026 */
[----:B------:R-:W-:Y:S06]  /*17c0*/  @!P1 BRA `(.L_x_15) ;  /* 0x0000000000289947 */ /* 0x000fec0003800000 */
[----:B------:R-:W4:Y:S02]  /*17d0*/  LDC R17, c[0x0][0x64c] ;  /* 0x00019300ff117b82 */ /* 0x000f240000000800 */
[----:B----4-:R-:W-:-:S05]  /*17e0*/  IADD3 R17, P1, R38, R17, RZ ;  /* 0x0000001126117210 */ /* 0x010fca0007f3e0ff */
        /* <DEDUP_REMOVED lines=8> */
.L_x_15:
[----:B-1----:R-:W-:Y:S01]  /*1870*/  SHF.R.U64 R15, R4, R30, R5 ;  /* 0x0000001e040f7219 */ /* 0x002fe20000001205 */
[----:B------:R-:W-:Y:S01]  /*1880*/  @P4 IMAD R24, R25, R26, R14 ;  /* 0x0000001a19184224 */ /* 0x000fe200078e020e */
[----:B------:R-:W-:Y:S01]  /*1890*/  LOP3.LUT R5, R39, R6, RZ, 0xc0, !PT ;  /* 0x0000000627057212 */ /* 0x000fe200078ec0ff */
[----:B0-----:R-:W-:Y:S01]  /*18a0*/  VIADD R6, R31, 0xffffffff ;  /* 0xffffffff1f067836 */ /* 0x001fe20000000000 */
[----:B------:R-:W-:Y:S01]  /*18b0*/  SHF.L.U32 R4, R35, R28, RZ ;  /* 0x0000001c23047219 */ /* 0x000fe200000006ff */
[----:B------:R-:W-:-:S03]  /*18c0*/  IMAD.MOV R17, RZ, RZ, -R15 ;  /* 0x000000ffff117224 */ /* 0x000fc600078e0a0f */
[----:B------:R-:W-:Y:S01]  /*18d0*/  LOP3.LUT R29, R29, R6, RZ, 0xc0, !PT ;  /* 0x000000061d1d7212 */ /* 0x000fe200078ec0ff */
[----:B------:R-:W-:Y:S02]  /*18e0*/  IMAD R5, R4, R15, R5 ;  /* 0x0000000f04057224 */ /* 0x000fe400078e0205 */
[----:B---3--:R-:W-:Y:S02]  /*18f0*/  IMAD R4, R17, R34, R38 ;  /* 0x0000002211047224 */ /* 0x008fe400078e0226 */
[----:B--2---:R-:W-:Y:S02]  /*1900*/  IMAD R6, R5, R36, R24 ;  /* 0x0000002405067224 */ /* 0x004fe400078e0218 */
[----:B------:R-:W-:Y:S02]  /*1910*/  IMAD R5, R4, R31, R29 ;  /* 0x0000001f04057224 */ /* 0x000fe400078e021d */
[----:B------:R-:W-:-:S03]  /*1920*/  IMAD.MOV.U32 R17, RZ, RZ, 0x1 ;  /* 0x00000001ff117424 */ /* 0x000fc600078e00ff */
[----:B------:R-:W-:Y:S02]  /*1930*/  SEL R4, R5, R6, !P4 ;  /* 0x0000000605047207 */ /* 0x000fe40006000000 */
[----:B------:R-:W-:Y:S01]  /*1940*/  SEL R6, R6, R5, !P4 ;  /* 0x0000000506067207 */ /* 0x000fe20006000000 */
[----:B------:R-:W-:-:S07]  /*1950*/  IMAD.MOV.U32 R5, RZ, RZ, R37 ;  /* 0x000000ffff057224 */ /* 0x000fce00078e0025 */
.L_x_13:
[----:B------:R-:W-:Y:S05]  /*1960*/  @!P3 BRA `(.L_x_16) ;  /* 0x00000000000cb947 */ /* 0x000fea0003800000 */
[----:B------:R-:W-:Y:S01]  /*1970*/  UCGABAR_WAIT ;  /* 0x0000000000007dc7 */ /* 0x000fe20008000000 */
[----:B------:R-:W-:Y:S01]  /*1980*/  CCTL.IVALL ;  /* 0x00000000ff00798f */ /* 0x000fe20002000000 */
[----:B------:R-:W-:Y:S05]  /*1990*/  BRA `(.L_x_17) ;  /* 0x0000000000047947 */ /* 0x000fea0003800000 */
.L_x_16:
[----:B------:R-:W-:Y:S06]  /*19a0*/  BAR.SYNC.DEFER_BLOCKING 0x0 ;  /* 0x0000000000007b1d */ /* 0x000fec0000010000 */
.L_x_17:
[----:B------:R-:W-:Y:S05]  /*19b0*/  @!P2 BRA `(.L_x_18) ;  /* 0x0000004000c8a947 */ /* 0x000fea0003800000 */
[----:B------:R-:W-:-:S13]  /*19c0*/  ISETP.GT.U32.AND P1, PT, R40, 0x1, PT ;  /* 0x000000012800780c */ /* 0x000fda0003f24070 */
[----:B------:R-:W-:Y:S05]  /*19d0*/  @P1 EXIT ;  /* 0x000000000000194d */ /* 0x000fea0003800000 */
.L_x_19:
[----:B------:R-:W-:-:S08]  /*19e0*/  NOP ;  /* 0x0000000000007918 */ /* 0x000fd00000000000 */
[----:B------:R-:W0:Y:S02]  /*19f0*/  USETMAXREG.TRY_ALLOC.CTAPOOL UP0, 0xe8 ;  /* 0x000000e8000079c8 */ /* 0x000e240008000600 */
[----:B0-----:R-:W-:-:S13]  /*1a00*/  PLOP3.LUT P1, PT, PT, PT, UP0, 0x80, 0x0 ;  /* 0x000000000000781c */ /* 0x001fda0003f2f008 */
[----:B------:R-:W-:Y:S05]  /*1a10*/  @!P1 BRA `(.L_x_19) ;  /* 0xfffffffc00f09947 */ /* 0x000fea000383ffff */
[----:B------:R-:W-:-:S13]  /*1a20*/  LOP3.LUT P1, RZ, R17, 0xff, RZ, 0xc0, !PT ;  /* 0x000000ff11ff7812 */ /* 0x000fda000782c0ff */
[----:B------:R-:W-:Y:S05]  /*1a30*/  @!P1 EXIT ;  /* 0x000000000000994d */ /* 0x000fea0003800000 */
[----:B------:R-:W0:Y:S01]  /*1a40*/  S2UR UR6, SR_CgaCtaId ;  /* 0x00000000000679c3 */ /* 0x000e220000008800 */
[CC--:B------:R-:W-:Y:S01]  /*1a50*/  LEA.HI R11, R23.reuse, R10.reuse, RZ, 0x2 ;  /* 0x0000000a170b7211 */ /* 0x0c0fe200078f10ff */
[----:B------:R-:W-:Y:S01]  /*1a60*/  UIADD3 UR7, UR15, -0x1, URZ ;  /* 0xffffffff0f077890 */ /* 0x000fe2000fffe03f */
[----:B------:R-:W-:Y:S01]  /*1a70*/  LEA.HI R23, R23, R10, RZ, 0x5 ;  /* 0x0000000a17177211 */ /* 0x000fe200078f28ff */
[----:B------:R-:W-:Y:S01]  /*1a80*/  UMOV UR12, 0x400 ;  /* 0x00000400000c7882 */ /* 0x000fe20000000000 */
[--C-:B------:R-:W-:Y:S01]  /*1a90*/  SHF.R.S32.HI R14, RZ, 0x2, R11.reuse ;  /* 0x00000002ff0e7819 */ /* 0x100fe2000001140b */
[----:B------:R-:W-:Y:S01]  /*1aa0*/  UISETP.LT.AND UP0, UPT, UR13, 0x1, UPT ;  /* 0x000000010d00788c */ /* 0x000fe2000bf01270 */
[----:B------:R-:W-:Y:S01]  /*1ab0*/  SHF.R.S32.HI R15, RZ, 0x1f, R11 ;  /* 0x0000001fff0f7819 */ /* 0x000fe2000001140b */
[----:B------:R-:W-:Y:S01]  /*1ac0*/  USHF.L.U32 UR22, UR13, 0x1, URZ ;  /* 0x000000010d167899 */ /* 0x000fe2000800063f */
[----:B------:R-:W-:Y:S01]  /*1ad0*/  SHF.R.S32.HI R23, RZ, 0x5, R23 ;  /* 0x00000005ff177819 */ /* 0x000fe20000011417 */
[----:B------:R-:W-:Y:S01]  /*1ae0*/  USEL UR14, UR13, 0x1, UP0 ;  /* 0x000000010d0e7887 */ /* 0x000fe20008000000 */
[----:B------:R-:W-:Y:S01]  /*1af0*/  LEA.HI R15, R15, R14, RZ, 0x3 ;  /* 0x0000000e0f0f7211 */ /* 0x000fe200078f18ff */
[----:B------:R-:W-:Y:S01]  /*1b00*/  UISETP.NE.AND UP0, UPT, UR7, URZ, UPT ;  /* 0x0000003f0700728c */ /* 0x000fe2000bf05270 */
[----:B------:R-:W-:Y:S01]  /*1b10*/  LOP3.LUT R17, R11, 0xfffffffc, RZ, 0xc0, !PT ;  /* 0xfffffffc0b117812 */ /* 0x000fe200078ec0ff */
[----:B------:R-:W-:Y:S01]  /*1b20*/  UIADD3 UR14, -UR14, UR13, URZ ;  /* 0x0000000d0e0e7290 */ /* 0x000fe2000fffe13f */
[----:B------:R-:W-:Y:S01]  /*1b30*/  LOP3.LUT R15, R15, 0xfffffff8, RZ, 0xc0, !PT ;  /* 0xfffffff80f0f7812 */ /* 0x000fe200078ec0ff */
[----:B------:R-:W-:Y:S01]  /*1b40*/  USEL UR9, URZ, 0x1, UP0 ;  /* 0x000000013f097887 */ /* 0x000fe20008000000 */
[----:B------:R-:W-:Y:S01]  /*1b50*/  LOP3.LUT R85, R7, 0x1, RZ, 0xfc, !PT ;  /* 0x0000000107557812 */ /* 0x000fe200078efcff */
[----:B------:R-:W-:-:S02]  /*1b60*/  IMAD.IADD R17, R10, 0x1, -R17 ;  /* 0x000000010a117824 */ /* 0x000fc400078e0a11 */
[----:B------:R-:W-:Y:S02]  /*1b70*/  IMAD.IADD R14, R14, 0x1, -R15 ;  /* 0x000000010e0e7824 */ /* 0x000fe400078e0a0f */
[----:B------:R-:W-:Y:S01]  /*1b80*/  IMAD.U32 R86, RZ, RZ, UR9 ;  /* 0x00000009ff567e24 */ /* 0x000fe2000f8e00ff */
[----:B0-----:R-:W-:Y:S02]  /*1b90*/  ULEA UR12, UR6, UR12, 0x18 ;  /* 0x0000000c060c7291 */ /* 0x001fe4000f8ec03f */
[--C-:B------:R-:W-:Y:S01]  /*1ba0*/  SHF.R.S32.HI R15, RZ, 0x1f, R14.reuse ;  /* 0x0000001fff0f7819 */ /* 0x100fe2000001140e */
[----:B------:R-:W-:Y:S01]  /*1bb0*/  USHF.L.U32 UR6, UR7, 0x3, URZ ;  /* 0x0000000307067899 */ /* 0x000fe2000800063f */
[C-C-:B------:R-:W-:Y:S01]  /*1bc0*/  IMAD R20, R23.reuse, -0x10, -R14.reuse ;  /* 0xfffffff017147824 */ /* 0x140fe200078e0a0e */
[----:B------:R-:W-:Y:S02]  /*1bd0*/  UIADD3 UR7, UR12, 0x480, URZ ;  /* 0x000004800c077890 */ /* 0x000fe4000fffe03f */
[----:B------:R-:W-:Y:S01]  /*1be0*/  ULOP3.LUT UR6, UR6, 0x8, URZ, 0xc0, !UPT ;  /* 0x0000000806067892 */ /* 0x000fe2000f8ec03f */
[----:B------:R-:W-:Y:S01]  /*1bf0*/  IMAD.WIDE R10, R23, 0x10, R14 ;  /* 0x00000010170a7825 */ /* 0x000fe200078e020e */
[----:B------:R-:W-:-:S02]  /*1c00*/  UIADD3 UR8, UR12, 0x1c480, URZ ;  /* 0x0001c4800c087890 */ /* 0x000fc4000fffe03f */
[----:B------:R-:W-:Y:S02]  /*1c10*/  USHF.R.U32.HI UR7, URZ, 0x4, UR7 ;  /* 0x000000043f077899 */ /* 0x000fe40008011607 */
[----:B------:R-:W-:Y:S02]  /*1c20*/  USHF.R.U32.HI UR8, URZ, 0x4, UR8 ;  /* 0x000000043f087899 */ /* 0x000fe40008011608 */
[----:B------:R-:W-:Y:S02]  /*1c30*/  ULOP3.LUT UR24, UR6, 0x8, URZ, 0x3c, !UPT ;  /* 0x0000000806187892 */ /* 0x000fe4000f8e3c3f */
[----:B------:R-:W-:Y:S02]  /*1c40*/  ULOP3.LUT UR16, UR6, 0x18, URZ, 0x3c, !UPT ;  /* 0x0000001806107892 */ /* 0x000fe4000f8e3c3f */
[----:B------:R-:W-:Y:S01]  /*1c50*/  UIADD3 UR23, UR12, 0x390, URZ ;  /* 0x000003900c177890 */ /* 0x000fe2000fffe03f */
[----:B------:R-:W-:Y:S01]  /*1c60*/  ULDC UR6, c[0x0][0x284] ;  /* 0x0000a10000067ab9 */ /* 0x000fe20000000800 */
[----:B------:R-:W-:Y:S01]  /*1c70*/  ULOP3.LUT UR7, UR7, 0x3fff, URZ, 0xc0, !UPT ;  /* 0x00003fff07077892 */ /* 0x000fe2000f8ec03f */
[----:B------:R-:W-:Y:S01]  /*1c80*/  VIADD R20, R20, UR6 ;  /* 0x0000000614147c36 */ /* 0x000fe20008000000 */
[----:B------:R-:W-:-:S02]  /*1c90*/  ULOP3.LUT UR8, UR8, 0x3fff, URZ, 0xc0, !UPT ;  /* 0x00003fff08087892 */ /* 0x000fc4000f8ec03f */
[----:B------:R-:W-:Y:S02]  /*1ca0*/  ULEA UR15, UR15, UR23, 0x3 ;  /* 0x000000170f0f7291 */ /* 0x000fe4000f8e183f */
[----:B------:R-:W-:Y:S02]  /*1cb0*/  ULOP3.LUT UR17, UR7, 0x10000, URZ, 0xfc, !UPT ;  /* 0x0001000007117892 */ /* 0x000fe4000f8efc3f */
[----:B------:R-:W-:-:S12]  /*1cc0*/  ULOP3.LUT UR18, UR8, 0x10000, URZ, 0xfc, !UPT ;  /* 0x0001000008127892 */ /* 0x000fd8000f8efc3f */
.L_x_110:
[----:B------:R-:W-:Y:S01]  /*1cd0*/  SHF.L.U32 R14, R86, 0x1f, RZ ;  /* 0x0000001f560e7819 */ /* 0x000fe200000006ff */
[----:B------:R-:W0:Y:S01]  /*1ce0*/  LDC R15, c[0x0][0x28c] ;  /* 0x0000a300ff0f7b82 */ /* 0x000e220000000800 */
[----:B------:R-:W-:Y:S01]  /*1cf0*/  UMOV UR6, URZ ;  /* 0x0000003f00067c82 */ /* 0x000fe20008000000 */
[----:B------:R-:W-:Y:S01]  /*1d00*/  UMOV UR19, UR5 ;  /* 0x0000000500137c82 */ /* 0x000fe20008000000 */
[----:B------:R-:W1:Y:S01]  /*1d10*/  SYNCS.PHASECHK.TRANS64.TRYWAIT P1, [UR15+-0x8], R14 ;  /* 0xfffff80eff0075a7 */ /* 0x000e62000802014f */
[----:B0-----:R-:W-:Y:S01]  /*1d20*/  ISETP.GE.AND P2, PT, R15, 0x1, PT ;  /* 0x000000010f00780c */ /* 0x001fe20003f46270 */
[----:B-1-34-:R-:W-:-:S12]  /*1d30*/  @!P1 BRA `(.L_x_20) ;  /* 0x0000006c00309947 */ /* 0x01afd80003800000 */
.L_x_184:
[----:B------:R-:W-:Y:S01]  /*1d40*/  UMOV UR7, URZ ;  /* 0x0000003f00077c82 */ /* 0x000fe20008000000 */
[----:B------:R-:W-:Y:S01]  /*1d50*/  UMOV UR8, URZ ;  /* 0x0000003f00087c82 */ /* 0x000fe20008000000 */
[----:B------:R-:W-:Y:S01]  /*1d60*/  CS2R R22, SRZ ;  /* 0x0000000000167805 */ /* 0x000fe2000001ff00 */
[----:B------:R-:W-:Y:S01]  /*1d70*/  IMAD.MOV.U32 R21, RZ, RZ, RZ ;  /* 0x000000ffff157224 */ /* 0x000fe200078e00ff */
[----:B------:R-:W-:Y:S02]  /*1d80*/  CS2R R56, SRZ ;  /* 0x0000000000387805 */ /* 0x000fe4000001ff00 */
[----:B------:R-:W-:Y:S02]  /*1d90*/  CS2R R58, SRZ ;  /* 0x00000000003a7805 */ /* 0x000fe4000001ff00 */
[----:B------:R-:W-:Y:S02]  /*1da0*/  CS2R R60, SRZ ;  /* 0x00000000003c7805 */ /* 0x000fe4000001ff00 */
[----:B------:R-:W-:-:S02]  /*1db0*/  CS2R R62, SRZ ;  /* 0x00000000003e7805 */ /* 0x000fc4000001ff00 */
[----:B------:R-:W-:Y:S02]  /*1dc0*/  CS2R R64, SRZ ;  /* 0x0000000000407805 */ /* 0x000fe4000001ff00 */
[----:B------:R-:W-:Y:S02]  /*1dd0*/  CS2R R66, SRZ ;  /* 0x0000000000427805 */ /* 0x000fe4000001ff00 */
[----:B------:R-:W-:Y:S02]  /*1de0*/  CS2R R68, SRZ ;  /* 0x0000000000447805 */ /* 0x000fe4000001ff00 */
[----:B------:R-:W-:Y:S02]  /*1df0*/  CS2R R70, SRZ ;  /* 0x0000000000467805 */ /* 0x000fe4000001ff00 */
[----:B------:R-:W-:Y:S02]  /*1e00*/  CS2R R72, SRZ ;  /* 0x0000000000487805 */ /* 0x000fe4000001ff00 */
[----:B------:R-:W-:-:S02]  /*1e10*/  CS2R R74, SRZ ;  /* 0x00000000004a7805 */ /* 0x000fc4000001ff00 */
[----:B------:R-:W-:Y:S02]  /*1e20*/  CS2R R76, SRZ ;  /* 0x00000000004c7805 */ /* 0x000fe4000001ff00 */
[----:B------:R-:W-:Y:S02]  /*1e30*/  CS2R R78, SRZ ;  /* 0x00000000004e7805 */ /* 0x000fe4000001ff00 */
[----:B------:R-:W-:Y:S02]  /*1e40*/  CS2R R80, SRZ ;  /* 0x0000000000507805 */ /* 0x000fe4000001ff00 */
[----:B------:R-:W-:Y:S01]  /*1e50*/  CS2R R82, SRZ ;  /* 0x0000000000527805 */ /* 0x000fe2000001ff00 */
[----:B------:R-:W-:Y:S01]  /*1e60*/  IMAD.MOV.U32 R84, RZ, RZ, RZ ;  /* 0x000000ffff547224 */ /* 0x000fe200078e00ff */
[----:B------:R-:W-:Y:S01]  /*1e70*/  CS2R R24, SRZ ;  /* 0x0000000000187805 */ /* 0x000fe2000001ff00 */
[----:B------:R-:W-:Y:S01]  /*1e80*/  IMAD.U32 R87, RZ, RZ, UR4 ;  /* 0x00000004ff577e24 */ /* 0x000fe2000f8e00ff */
        /* <DEDUP_REMOVED lines=14> */
[----:B------:R-:W-:Y:S01]  /*1f70*/  CS2R R54, SRZ ;  /* 0x0000000000367805 */ /* 0x000fe2000001ff00 */
[----:B------:R-:W-:Y:S06]  /*1f80*/  @!P2 BRA `(.L_x_21) ;  /* 0x000000040048a947 */ /* 0x000fec0003800000 */
[----:B------:R-:W-:-:S13]  /*1f90*/  ISETP.NE.AND P2, PT, R85, 0x3, PT ;  /* 0x000000035500780c */ /* 0x000fda0003f45270 */
[----:B------:R-:W-:Y:S05]  /*1fa0*/  @!P2 BRA `(.L_x_22) ;  /* 0x000000000004a947 */ /* 0x000fea0003800000 */
[----:B------:R-:W-:Y:S01]  /*1fb0*/  BPT.TRAP 0x1 ;  /* 0x000000040000795c */ /* 0x000fe20000300000 */
.L_x_22:
[----:B------:R-:W-:Y:S01]  /*1fc0*/  ULEA UR6, UR5, UR12, 0x3 ;  /* 0x0000000c05067291 */ /* 0x000fe2000f8e183f */
[----:B0-----:R-:W-:-:S05]  /*1fd0*/  IMAD.U32 R14, RZ, RZ, UR4 ;  /* 0x00000004ff0e7e24 */ /* 0x001fca000f8e00ff */
[----:B------:R-:W-:-:S04]  /*1fe0*/  SHF.L.U32 R14, R14, 0x1f, RZ ;  /* 0x0000001f0e0e7819 */ /* 0x000fc800000006ff */
[----:B------:R0:W1:Y:S01]  /*1ff0*/  SYNCS.PHASECHK.TRANS64.TRYWAIT P1, [UR6], R14 ;  /* 0x0000000eff0075a7 */ /* 0x0000620008020146 */
[----:B------:R-:W-:Y:S05]  /*2000*/  @!P2 BRA `(.L_x_23) ;  /* 0x000000000004a947 */ /* 0x000fea0003800000 */
[----:B------:R-:W-:Y:S01]  /*2010*/  BPT.TRAP 0x1 ;  /* 0x000000040000795c */ /* 0x000fe20000300000 */
.L_x_23:
[----:B-1----:R-:W-:Y:S05]  /*2020*/  @P1 BRA `(.L_x_24) ;  /* 0x0000000000081947 */ /* 0x002fea0003800000 */
[----:B------:R-:W1:Y:S02]  /*2030*/  SYNCS.PHASECHK.TRANS64.TRYWAIT P1, [UR6], R14 ;  /* 0x0000000eff0075a7 */ /* 0x000e640008020146 */
[----:B-1----:R-:W-:Y:S05]  /*2040*/  @!P1 BRA `(.L_x_25) ;  /* 0x0000006800849947 */ /* 0x002fea0003800000 */
.L_x_24:
[----:B------:R-:W-:Y:S01]  /*2050*/  ULDC UR7, c[0x0][0x50c] ;  /* 0x0001430000077ab9 */ /* 0x000fe20000000800 */
[----:B------:R-:W-:Y:S01]  /*2060*/  ULEA UR8, UR5, UR17, 0x7 ;  /* 0x0000001105087291 */ /* 0x000fe2000f8e383f */
[----:B------:R-:W-:Y:S01]  /*2070*/  WARPGROUP.ARRIVE ;  /* 0x00000000000079c5 */ /* 0x000fe20000000000 */
[----:B------:R-:W-:Y:S01]  /*2080*/  UISETP.NE.AND UP0, UPT, UR7, 0x1, UPT ;  /* 0x000000010700788c */ /* 0x000fe2000bf05270 */
[----:B------:R-:W-:Y:S01]  /*2090*/  CS2R R22, SRZ ;  /* 0x0000000000167805 */ /* 0x000fe2000001ff00 */
[----:B------:R-:W-:Y:S01]  /*20a0*/  ULEA UR10, UR5, UR18, 0x7 ;  /* 0x00000012050a7291 */ /* 0x000fe2000f8e383f */
[----:B------:R-:W-:Y:S01]  /*20b0*/  IMAD.MOV.U32 R21, RZ, RZ, RZ ;  /* 0x000000ffff157224 */ /* 0x000fe200078e00ff */
[----:B------:R-:W-:Y:S01]  /*20c0*/  USEL UR7, URZ, 0x1, UP0 ;  /* 0x000000013f077887 */ /* 0x000fe20008000000 */
[----:B------:R-:W-:Y:S01]  /*20d0*/  CS2R R56, SRZ ;  /* 0x0000000000387805 */ /* 0x000fe2000001ff00 */
[----:B------:R-:W-:Y:S01]  /*20e0*/  UMOV UR9, 0xc0000010 ;  /* 0xc000001000097882 */ /* 0x000fe20000000000 */
[----:B------:R-:W-:Y:S01]  /*20f0*/  UMOV UR11, 0xc0000010 ;  /* 0xc0000010000b7882 */ /* 0x000fe20000000000 */
[----:B------:R-:W-:Y:S01]  /*2100*/  UMOV UR6, 0x1 ;  /* 0x0000000100067882 */ /* 0x000fe20000000000 */
[----:B------:R-:W-:-:S02]  /*2110*/  CS2R R58, SRZ ;  /* 0x00000000003a7805 */ /* 0x000fc4000001ff00 */
[----:B------:R-:W-:Y:S01]  /*2120*/  ISETP.NE.AND P1, PT, RZ, UR7, PT ;  /* 0x00000007ff007c0c */ /* 0x000fe2000bf25270 */
[----:B------:R-:W-:Y:S01]  /*2130*/  QGMMA.64x64x32.F32.E4M3.E4M3 R24, gdesc[UR8], RZ, !UPT, gsb0 ;  /* 0x00e00000081879f3 */ /* 0x000fe2000c0008ff */
        /* <DEDUP_REMOVED lines=11> */
[----:B------:R-:W-:Y:S01]  /*21f0*/  CS2R R82, SRZ ;  /* 0x0000000000527805 */ /* 0x000fe2000001ff00 */
[----:B------:R-:W-:Y:S01]  /*2200*/  IMAD.MOV.U32 R84, RZ, RZ, RZ ;  /* 0x000000ffff547224 */ /* 0x000fe200078e00ff */
[----:B------:R-:W-:Y:S06]  /*2210*/  @!P1 BRA `(.L_x_26) ;  /* 0x0000000000889947 */ /* 0x000fec0003800000 */
[----:B------:R-:W-:Y:S02]  /*2220*/  WARPGROUP.DEPBAR.LE gsb0, 0x0 ;  /* 0x00008000000079c5 */ /* 0x000fe40000010000 */
[----:B------:R-:W-:-:S01]  /*2230*/  FADD R83, RZ, R24 ;  /* 0x00000018ff537221 */ /* 0x000fc20000000000 */
[----:B------:R-:W-:Y:S01]  /*2240*/  FADD R84, RZ, R25 ;  /* 0x00000019ff547221 */ /* 0x000fe20000000000 */
        /* <DEDUP_REMOVED lines=30> */
[----:B------:R-:W-:-:S06]  /*2430*/  UMOV UR6, URZ ;  /* 0x0000003f00067c82 */ /* 0x000fcc0008000000 */
.L_x_26:
[----:B------:R-:W-:-:S04]  /*2440*/  UIADD3 UR19, UR5, 0x1, URZ ;  /* 0x0000000105137890 */ /* 0x000fc8000fffe03f */
[----:B------:R-:W-:-:S04]  /*2450*/  UISETP.NE.AND UP0, UPT, UR19, 0x38, UPT ;  /* 0x000000381300788c */ /* 0x000fc8000bf05270 */
[----:B------:R-:W-:Y:S02]  /*2460*/  USEL UR8, URZ, 0x1, UP0 ;  /* 0x000000013f087887 */ /* 0x000fe40008000000 */
[----:B------:R-:W-:Y:S02]  /*2470*/  USEL UR19, UR19, URZ, UP0 ;  /* 0x0000003f13137287 */ /* 0x000fe40008000000 */
[----:B------:R-:W-:-:S06]  /*2480*/  ULOP3.LUT UR8, UR4, UR8, URZ, 0x3c, !UPT ;  /* 0x0000000804087292 */ /* 0x000fcc000f8e3c3f */
[----:B------:R-:W-:Y:S01]  /*2490*/  IMAD.U32 R87, RZ, RZ, UR8 ;  /* 0x00000008ff577e24 */ /* 0x000fe2000f8e00ff */
[----:B------:R-:W-:-:S06]  /*24a0*/  UMOV UR8, 0x1 ;  /* 0x0000000100087882 */ /* 0x000fcc0000000000 */
.L_x_21:
[----:B------:R-:W-:-:S06]  /*24b0*/  UISETP.GE.AND UP0, UPT, UR14, 0x1, UPT ;  /* 0x000000010e00788c */ /* 0x000fcc000bf06270 */
[----:B------:R-:W-:-:S13]  /*24c0*/  PLOP3.LUT P1, PT, PT, PT, UP0, 0x80, 0x0 ;  /* 0x000000000000781c */ /* 0x000fda0003f2f008 */
[----:B------:R-:W-:Y:S05]  /*24d0*/  @!P1 BRA `(.L_x_27) ;  /* 0x0000000400509947 */ /* 0x000fea0003800000 */
[----:B01----:R-:W-:Y:S01]  /*24e0*/  IMAD.U32 R14, RZ, RZ, UR14 ;  /* 0x0000000eff0e7e24 */ /* 0x003fe2000f8e00ff */
[----:B------:R-:W-:Y:S01]  /*24f0*/  ULDC UR25, c[0x0][0x50c] ;  /* 0x0001430000197ab9 */ /* 0x000fe20000000800 */
[----:B------:R-:W-:-:S07]  /*2500*/  IMAD.U32 R15, RZ, RZ, UR5 ;  /* 0x00000005ff0f7e24 */ /* 0x000fce000f8e00ff */
.L_x_35:
[----:B------:R-:W-:-:S13]  /*2510*/  ISETP.NE.AND P2, PT, R85, 0x3, PT ;  /* 0x000000035500780c */ /* 0x000fda0003f45270 */
[----:B0-----:R-:W-:Y:S05]  /*2520*/  @!P2 BRA `(.L_x_28) ;  /* 0x000000000004a947 */ /* 0x001fea0003800000 */
[----:B------:R-:W-:Y:S01]  /*2530*/  BPT.TRAP 0x1 ;  /* 0x000000040000795c */ /* 0x000fe20000300000 */
.L_x_28:
[----:B------:R-:W-:Y:S01]  /*2540*/  ULEA UR9, UR19, UR12, 0x3 ;  /* 0x0000000c13097291 */ /* 0x000fe2000f8e183f */
[----:B------:R-:W-:-:S08]  /*2550*/  SHF.L.U32 R18, R87, 0x1f, RZ ;  /* 0x0000001f57127819 */ /* 0x000fd000000006ff */
[----:B------:R0:W1:Y:S01]  /*2560*/  SYNCS.PHASECHK.TRANS64.TRYWAIT P1, [UR9], R18 ;  /* 0x00000012ff0075a7 */ /* 0x0000620008020149 */
[----:B------:R-:W-:Y:S05]  /*2570*/  @!P2 BRA `(.L_x_29) ;  /* 0x000000000004a947 */ /* 0x000fea0003800000 */
[----:B------:R-:W-:Y:S01]  /*2580*/  BPT.TRAP 0x1 ;  /* 0x000000040000795c */ /* 0x000fe20000300000 */
.L_x_29:
[----:B-1----:R-:W-:Y:S05]  /*2590*/  @P1 BRA `(.L_x_30) ;  /* 0x0000000000081947 */ /* 0x002fea0003800000 */
[----:B------:R-:W1:Y:S02]  /*25a0*/  SYNCS.PHASECHK.TRANS64.TRYWAIT P1, [UR9], R18 ;  /* 0x00000012ff0075a7 */ /* 0x000e640008020149 */
[----:B-1----:R-:W-:Y:S05]  /*25b0*/  @!P1 BRA `(.L_x_31) ;  /* 0x0000006400409947 */ /* 0x002fea0003800000 */
.L_x_30:
[----:B------:R-:W-:Y:S01]  /*25c0*/  UISETP.NE.AND UP0, UPT, UR7, URZ, UPT ;  /* 0x0000003f0700728c */ /* 0x000fe2000bf05270 */
[----:B------:R-:W-:Y:S01]  /*25d0*/  WARPGROUP.ARRIVE ;  /* 0x00000000000079c5 */ /* 0x000fe20000000000 */
[----:B------:R-:W-:Y:S02]  /*25e0*/  ULEA UR10, UR19, UR18, 0x7 ;  /* 0x00000012130a7291 */ /* 0x000fe4000f8e383f */
[----:B------:R-:W-:Y:S01]  /*25f0*/  USEL UR8, UR8, URZ, !UP0 ;  /* 0x0000003f08087287 */ /* 0x000fe2000c000000 */
[----:B------:R-:W-:Y:S01]  /*2600*/  UMOV UR9, 0xc0000010 ;  /* 0xc000001000097882 */ /* 0x000fe20000000000 */
[----:B------:R-:W-:Y:S02]  /*2610*/  UMOV UR11, 0xc0000010 ;  /* 0xc0000010000b7882 */ /* 0x000fe40000000000 */
[----:B------:R-:W-:Y:S02]  /*2620*/  UISETP.NE.U32.AND UP0, UPT, UR8, URZ, UPT ;  /* 0x0000003f0800728c */ /* 0x000fe4000bf05070 */
[----:B------:R-:W-:-:S02]  /*2630*/  ULEA UR8, UR19, UR17, 0x7 ;  /* 0x0000001113087291 */ /* 0x000fc4000f8e383f */
[----:B------:R-:W-:-:S07]  /*2640*/  UIADD3 UR6, UR6, 0x1, URZ ;  /* 0x0000000106067890 */ /* 0x000fce000fffe03f */
[----:B------:R-:W-:Y:S01]  /*2650*/  QGMMA.64x64x32.F32.E4M3.E4M3 R24, gdesc[UR8], R24, UP0, gsb0 ;  /* 0x00e00000081879f3 */ /* 0x000fe2000b800818 */
[----:B------:R-:W-:-:S04]  /*2660*/  UISETP.NE.AND UP0, UPT, UR6, UR25, UPT ;  /* 0x000000190600728c */ /* 0x000fc8000bf05270 */
[----:B------:R-:W-:-:S06]  /*2670*/  USEL UR7, URZ, 0x1, UP0 ;  /* 0x000000013f077887 */ /* 0x000fcc0008000000 */
[----:B------:R-:W-:Y:S01]  /*2680*/  ISETP.NE.AND P1, PT, RZ, UR7, PT ;  /* 0x00000007ff007c0c */ /* 0x000fe2000bf25270 */
[----:B------:R-:W-:-:S12]  /*2690*/  WARPGROUP.DEPBAR.LE gsb0, 0x1 ;  /* 0x00008000000079c5 */ /* 0x000fd80000010100 */
[----:B------:R-:W-:Y:S05]  /*26a0*/  @!P1 BRA `(.L_x_32) ;  /* 0x0000000000889947 */ /* 0x000fea0003800000 */
[----:B------:R-:W-:Y:S02]  /*26b0*/  WARPGROUP.DEPBAR.LE gsb0, 0x0 ;  /* 0x00008000000079c5 */ /* 0x000fe40000010000 */
[----:B------:R-:W-:-:S01]  /*26c0*/  FADD R83, R24, R83 ;  /* 0x0000005318537221 */ /* 0x000fc20000000000 */
[----:B------:R-:W-:Y:S01]  /*26d0*/  FADD R84, R25, R84 ;  /* 0x0000005419547221 */ /* 0x000fe20000000000 */
        /* <DEDUP_REMOVED lines=30> */
[----:B------:R-:W-:-:S06]  /*28c0*/  UMOV UR6, URZ ;  /* 0x0000003f00067c82 */ /* 0x000fcc0008000000 */
.L_x_32:
[----:B------:R-:W-:Y:S05]  /*28d0*/  @!P2 BRA `(.L_x_33) ;  /* 0x000000000004a947 */ /* 0x000fea0003800000 */
[----:B------:R-:W-:Y:S01]  /*28e0*/  BPT.TRAP 0x1 ;  /* 0x000000040000795c */ /* 0x000fe20000300000 */
.L_x_33:
[----:B01----:R-:W-:Y:S02]  /*28f0*/  @P0 LEA R18, R15, UR12, 0x3 ;  /* 0x0000000c0f120c11 */ /* 0x003fe4000f8e18ff */
[----:B------:R-:W-:-:S03]  /*2900*/  ISETP.GT.U32.AND P1, PT, R7, 0x1, PT ;  /* 0x000000010700780c */ /* 0x000fc60003f24070 */
[----:B------:R-:W-:-:S05]  /*2910*/  @P0 VIADD R19, R18, 0x1c0 ;  /* 0x000001c012130836 */ /* 0x000fca0000000000 */
[----:B------:R-:W-:-:S04]  /*2920*/  @P0 PRMT R19, R12, 0x654, R19 ;  /* 0x000006540c130816 */ /* 0x000fc80000000013 */
[----:B------:R0:W-:Y:S01]  /*2930*/  @P0 SYNCS.ARRIVE.TRANS64.RED.A1T0 RZ, [R19+URZ], RZ ;  /* 0x000000ff13ff09a7 */ /* 0x0001e2000810043f */
[----:B------:R-:W-:Y:S05]  /*2940*/  @P1 BRA `(.L_x_34) ;  /* 0x0000000000041947 */ /* 0x000fea0003800000 */
[----:B------:R-:W-:Y:S01]  /*2950*/  BPT.TRAP 0x1 ;  /* 0x000000040000795c */ /* 0x000fe20000300000 */
.L_x_34:
[----:B------:R-:W-:Y:S01]  /*2960*/  UIADD3 UR19, UR19, 0x1, URZ ;  /* 0x0000000113137890 */ /* 0x000fe2000fffe03f */
[C---:B------:R-:W-:Y:S01]  /*2970*/  ISETP.GT.AND P2, PT, R14.reuse, 0x1, PT ;  /* 0x000000010e00780c */ /* 0x040fe20003f44270 */
[----:B------:R-:W-:Y:S02]  /*2980*/  VIADD R15, R15, 0x1 ;  /* 0x000000010f0f7836 */ /* 0x000fe40000000000 */
[----:B------:R-:W-:Y:S01]  /*2990*/  UISETP.NE.AND UP0, UPT, UR19, 0x38, UPT ;  /* 0x000000381300788c */ /* 0x000fe2000bf05270 */
[----:B------:R-:W-:Y:S02]  /*29a0*/  VIADD R14, R14, 0xffffffff ;  /* 0xffffffff0e0e7836 */ /* 0x000fe40000000000 */
[C---:B------:R-:W-:Y:S01]  /*29b0*/  ISETP.NE.AND P1, PT, R15.reuse, 0x38, PT ;  /* 0x000000380f00780c */ /* 0x040fe20003f25270 */
[----:B------:R-:W-:Y:S02]  /*29c0*/  USEL UR8, URZ, 0x1, UP0 ;  /* 0x000000013f087887 */ /* 0x000fe40008000000 */
[----:B------:R-:W-:Y:S01]  /*29d0*/  USEL UR19, UR19, URZ, UP0 ;  /* 0x0000003f13137287 */ /* 0x000fe20008000000 */
[----:B------:R-:W-:-:S03]  /*29e0*/  SEL R15, R15, RZ, P1 ;  /* 0x000000ff0f0f7207 */ /* 0x000fc60000800000 */
[----:B------:R-:W-:Y:S01]  /*29f0*/  LOP3.LUT R87, R87, UR8, RZ, 0x3c, !PT ;  /* 0x0000000857577c12 */ /* 0x000fe2000f8e3cff */
[----:B------:R-:W-:Y:S01]  /*2a00*/  UMOV UR8, 0x1 ;  /* 0x0000000100087882 */ /* 0x000fe20000000000 */
[----:B------:R-:W-:Y:S06]  /*2a10*/  @P2 BRA `(.L_x_35) ;  /* 0xfffffff800bc2947 */ /* 0x000fec000383ffff */
.L_x_27:
[----:B------:R-:W-:Y:S01]  /*2a20*/  UISETP.NE.AND UP0, UPT, UR6, URZ, UPT ;  /* 0x0000003f0600728c */ /* 0x000fe2000bf05270 */
[----:B01----:R-:W0:Y:S01]  /*2a30*/  LDC R14, c[0x0][0x28c] ;  /* 0x0000a300ff0e7b82 */ /* 0x003e220000000800 */
[----:B------:R-:W-:Y:S02]  /*2a40*/  IMAD.U32 R15, RZ, RZ, UR24 ;  /* 0x00000018ff0f7e24 */ /* 0x000fe4000f8e00ff */
[----:B------:R-:W-:-:S06]  /*2a50*/  USEL UR6, URZ, 0x1, !UP0 ;  /* 0x000000013f067887 */ /* 0x000fcc000c000000 */
[----:B------:R-:W-:-:S13]  /*2a60*/  ISETP.NE.AND P1, PT, RZ, UR6, PT ;  /* 0x00000006ff007c0c */ /* 0x000fda000bf25270 */
[----:B------:R-:W-:Y:S05]  /*2a70*/  @!P1 BRA `(.L_x_36) ;  /* 0x0000000000849947 */ /* 0x000fea0003800000 */
[----:B------:R-:W-:Y:S02]  /*2a80*/  WARPGROUP.DEPBAR.LE gsb0, 0x0 ;  /* 0x00008000000079c5 */ /* 0x000fe40000010000 */
[----:B------:R-:W-:Y:S01]  /*2a90*/  FADD R83, R24, R83 ;  /* 0x0000005318537221 */ /* 0x000fe20000000000 */
        /* <DEDUP_REMOVED lines=30> */
[----:B------:R-:W-:-:S07]  /*2c80*/  FADD R22, R22, R55 ;  /* 0x0000003716167221 */ /* 0x000fce0000000000 */
.L_x_36:
[----:B0-----:R-:W-:Y:S01]  /*2c90*/  ISETP.GE.AND P1, PT, R14, 0x1, PT ;  /* 0x000000010e00780c */ /* 0x001fe20003f26270 */
[----:B------:R0:W-:Y:S01]  /*2ca0*/  SYNCS.ARRIVE.TRANS64.A1T0 RZ, [R15+UR23], RZ ;  /* 0x000000ff0fff79a7 */ /* 0x0001e20008100017 */
[----:B------:R-:W-:-:S11]  /*2cb0*/  WARPGROUP.DEPBAR.LE gsb0, 0x0 ;  /* 0x00008000000079c5 */ /* 0x000fd60000010000 */
[----:B------:R-:W-:Y:S05]  /*2cc0*/  @!P1 BRA `(.L_x_37) ;  /* 0x0000000000449947 */ /* 0x000fea0003800000 */
[----:B------:R-:W-:-:S13]  /*2cd0*/  ISETP.NE.AND P1, PT, R85, 0x3, PT ;  /* 0x000000035500780c */ /* 0x000fda0003f25270 */
[----:B------:R-:W-:Y:S05]  /*2ce0*/  @!P1 BRA `(.L_x_38) ;  /* 0x0000000000049947 */ /* 0x000fea0003800000 */
[----:B------:R-:W-:Y:S01]  /*2cf0*/  BPT.TRAP 0x1 ;  /* 0x000000040000795c */ /* 0x000fe20000300000 */
.L_x_38:
[----:B------:R-:W-:Y:S01]  /*2d00*/  VOTEU.ANY UP0, P0 ;  /* 0x00000000003f7886 */ /* 0x000fe20000000100 */
[----:B------:R-:W-:-:S04]  /*2d10*/  ISETP.GT.U32.AND P1, PT, R7, 0x1, PT ;  /* 0x000000010700780c */ /* 0x000fc80003f24070 */
[----:B------:R-:W-:-:S06]  /*2d20*/  @UP0 UIADD3 UR6, UR14, UR5, URZ ;  /* 0x000000050e060290 */ /* 0x000fcc000fffe03f */
[----:B------:R-:W-:Y:S02]  /*2d30*/  IMAD.U32 R14, RZ, RZ, UR6 ;  /* 0x00000006ff0e7e24 */ /* 0x000fe4000f8e00ff */
[----:B------:R-:W-:-:S03]  /*2d40*/  IMAD.U32 R19, RZ, RZ, UR6 ;  /* 0x00000006ff137e24 */ /* 0x000fc6000f8e00ff */
[----:B------:R-:W-:-:S05]  /*2d50*/  @P0 SHF.R.U32.HI R14, RZ, 0x3, R14 ;  /* 0x00000003ff0e0819 */ /* 0x000fca000001160e */
[----:B0-----:R-:W-:-:S04]  /*2d60*/  @P0 IMAD.WIDE.U32 R14, R14, 0x24924925, RZ ;  /* 0x249249250e0e0825 */ /* 0x001fc800078e00ff */
[----:B------:R-:W-:-:S05]  /*2d70*/  @P0 IMAD R14, R15, -0x38, R19 ;  /* 0xffffffc80f0e0824 */ /* 0x000fca00078e0213 */
[----:B------:R-:W-:-:S05]  /*2d80*/  @P0 LEA R14, R14, UR12, 0x3 ;  /* 0x0000000c0e0e0c11 */ /* 0x000fca000f8e18ff */
[----:B------:R-:W-:-:S05]  /*2d90*/  @P0 VIADD R15, R14, 0x1c0 ;  /* 0x000001c00e0f0836 */ /* 0x000fca0000000000 */
[----:B------:R-:W-:-:S04]  /*2da0*/  @P0 PRMT R15, R12, 0x654, R15 ;  /* 0x000006540c0f0816 */ /* 0x000fc8000000000f */
[----:B------:R1:W-:Y:S01]  /*2db0*/  @P0 SYNCS.ARRIVE.TRANS64.RED.A1T0 RZ, [R15+URZ], RZ ;  /* 0x000000ff0fff09a7 */ /* 0x0003e2000810043f */
[----:B------:R-:W-:Y:S05]  /*2dc0*/  @P1 BRA `(.L_x_37) ;  /* 0x0000000000041947 */ /* 0x000fea0003800000 */
[----:B------:R-:W-:Y:S01]  /*2dd0*/  BPT.TRAP 0x1 ;  /* 0x000000040000795c */ /* 0x000fe20000300000 */
.L_x_37:
[----:B------:R-:W-:Y:S01]  /*2de0*/  SHF.L.U32 R14, R86, 0x1f, RZ ;  /* 0x0000001f560e7819 */ /* 0x000fe200000006ff */
[----:B------:R-:W-:Y:S01]  /*2df0*/  UIADD3 UR5, UR22, UR5, URZ ;  /* 0x0000000516057290 */ /* 0x000fe2000fffe03f */
[----:B------:R-:W3:Y:S01]  /*2e00*/  LDC R26, c[0x0][0x288] ;  /* 0x0000a200ff1a7b82 */ /* 0x000ee20000000800 */
[----:B------:R-:W-:Y:S01]  /*2e10*/  UISETP.GE.U32.AND UP1, UPT, UR22, 0x38, UPT ;  /* 0x000000381600788c */ /* 0x000fe2000bf26070 */
[----:B------:R-:W-:Y:S01]  /*2e20*/  IMAD.SHL.U32 R24, R17, 0x2, RZ ;  /* 0x0000000211187824 */ /* 0x000fe200078e00ff */
[----:B------:R-:W-:Y:S02]  /*2e30*/  UISETP.GT.U32.AND UP0, UPT, UR5, 0x37, UPT ;  /* 0x000000370500788c */ /* 0x000fe4000bf04070 */
[----:B------:R-:W-:Y:S02]  /*2e40*/  USHF.R.U32.HI UR6, URZ, 0x3, UR5 ;  /* 0x000000033f067899 */ /* 0x000fe40008011605 */
[----:B------:R-:W-:Y:S01]  /*2e50*/  UISETP.LT.U32.AND UP0, UPT, UR22, 0x38, UP0 ;  /* 0x000000381600788c */ /* 0x000fe20008701070 */
[----:B------:R-:W2:Y:S01]  /*2e60*/  SYNCS.PHASECHK.TRANS64.TRYWAIT P1, [UR15+0x8], R14 ;  /* 0x0000080eff0075a7 */ /* 0x000ea2000802014f */
[----:B------:R-:W-:Y:S01]  /*2e70*/  UIMAD.WIDE.U32 UR6, UR6, 0x24924925, URZ ;  /* 0x24924925060678a5 */ /* 0x000fe2000f8e003f */
[----:B------:R-:W-:Y:S01]  /*2e80*/  SHF.R.S32.HI R25, RZ, 0x1f, R24 ;  /* 0x0000001fff197819 */ /* 0x000fe20000011418 */
[----:B------:R-:W-:-:S02]  /*2e90*/  USEL UR8, URZ, 0x1, !UP0 ;  /* 0x000000013f087887 */ /* 0x000fc4000c000000 */
[----:B------:R-:W-:Y:S02]  /*2ea0*/  UIMAD UR5, UR7, -0x38, UR5 ;  /* 0xffffffc8070578a4 */ /* 0x000fe4000f8e0205 */
[----:B------:R-:W-:-:S04]  /*2eb0*/  ULOP3.LUT UR4, UR4, UR8, URZ, 0x3c, !UPT ;  /* 0x0000000804047292 */ /* 0x000fc8000f8e3c3f */
[----:B------:R-:W-:Y:S01]  /*2ec0*/  @UP1 ULOP3.LUT UR4, UR4, 0x1, UR7, 0x78, !UPT ;  /* 0x0000000104041892 */ /* 0x000fe2000f8e7807 */
[----:B--23--:R-:W-:Y:S11]  /*2ed0*/  @!P1 BRA `(.L_x_39) ;  /* 0x0000005c00109947 */ /* 0x00cff60003800000 */
.L_x_185:
[----:B------:R-:W-:Y:S01]  /*2ee0*/  IMAD.SHL.U32 R27, R6, 0x40, RZ ;  /* 0x00000040061b7824 */ /* 0x000fe200078e00ff */
[----:B------:R-:W-:Y:S01]  /*2ef0*/  ULDC UR8, c[0x0][0x284] ;  /* 0x0000a10000087ab9 */ /* 0x000fe20000000800 */
[----:B------:R-:W-:Y:S01]  /*2f00*/  IMAD.SHL.U32 R33, R4, 0x40, RZ ;  /* 0x0000004004217824 */ /* 0x000fe200078e00ff */
[----:B------:R-:W-:Y:S01]  /*2f10*/  SHF.R.S32.HI R34, RZ, 0x1f, R5 ;  /* 0x0000001fff227819 */ /* 0x000fe20000011405 */
[----:B------:R-:W-:Y:S01]  /*2f20*/  ULDC.64 UR6, c[0x0][0x5d0] ;  /* 0x0001740000067ab9 */ /* 0x000fe20000000a00 */
[----:B------:R-:W-:Y:S01]  /*2f30*/  ISETP.GE.AND P1, PT, R27, UR8, PT ;  /* 0x000000081b007c0c */ /* 0x000fe2000bf26270 */
[----:B01----:R-:W-:Y:S01]  /*2f40*/  IMAD.WIDE.U32 R14, R5, UR6, R24 ;  /* 0x00000006050e7c25 */ /* 0x003fe2000f8e0018 */
[----:B------:R-:W-:Y:S02]  /*2f50*/  SHF.R.S32.HI R32, RZ, 0x1f, R33 ;  /* 0x0000001fff207819 */ /* 0x000fe40000011421 */
[C---:B------:R-:W-:Y:S01]  /*2f60*/  ISETP.GE.OR P1, PT, R33.reuse, R26, P1 ;  /* 0x0000001a2100720c */ /* 0x040fe20000f26670 */
[----:B------:R-:W-:Y:S01]  /*2f70*/  IMAD R4, R34, UR6, RZ ;  /* 0x0000000622047c24 */ /* 0x000fe2000f8e02ff */
[----:B------:R-:W-:-:S03]  /*2f80*/  IADD3 R14, P2, R33, R14, RZ ;  /* 0x0000000e210e7210 */ /* 0x000fc60007f5e0ff */
[----:B------:R-:W-:-:S05]  /*2f90*/  IMAD R19, R5, UR7, R4 ;  /* 0x0000000705137c24 */ /* 0x000fca000f8e0204 */
[----:B------:R-:W-:-:S03]  /*2fa0*/  IADD3.X R15, R32, R15, R19, P2, !PT ;  /* 0x0000000f200f7210 */ /* 0x000fc600017fe413 */
[----:B------:R-:W-:Y:S05]  /*2fb0*/  @P1 BRA `(.L_x_40) ;  /* 0x0000002400a81947 */ /* 0x000fea0003800000 */
[----:B------:R-:W0:Y:S01]  /*2fc0*/  LDC.64 R30, c[0x0][0x5c8] ;  /* 0x00017200ff1e7b82 */ /* 0x000e220000000a00 */
[----:B------:R-:W-:Y:S01]  /*2fd0*/  IMAD.WIDE R28, R6, 0x40, R10 ;  /* 0x00000040061c7825 */ /* 0x000fe200078e020a */
[----:B------:R-:W-:Y:S01]  /*2fe0*/  ULDC.64 UR6, c[0x0][0x5c0] ;  /* 0x0001700000067ab9 */ /* 0x000fe20000000a00 */
[----:B------:R-:W-:Y:S02]  /*2ff0*/  BSSY B0, `(.L_x_40) ;  /* 0x0000266000007945 */ /* 0x000fe40003800000 */
[----:B------:R-:W-:Y:S02]  /*3000*/  IMAD R26, R17, -0x2, R26 ;  /* 0xfffffffe111a7824 */ /* 0x000fe400078e021a */
[----:B------:R-:W-:Y:S02]  /*3010*/  IMAD.IADD R6, R20, 0x1, -R27 ;  /* 0x0000000114067824 */ /* 0x000fe400078e0a1b */
[----:B------:R-:W-:Y:S02]  /*3020*/  IMAD.IADD R26, R26, 0x1, -R33 ;  /* 0x000000011a1a7824 */ /* 0x000fe400078e0a21 */
[----:B0-----:R-:W-:-:S02]  /*3030*/  IMAD R4, R29, R30, RZ ;  /* 0x0000001e1d047224 */ /* 0x001fc400078e02ff */
[----:B------:R-:W-:-:S04]  /*3040*/  IMAD.WIDE.U32 R14, R28, R30, R14 ;  /* 0x0000001e1c0e7225 */ /* 0x000fc800078e000e */
[----:B------:R-:W-:Y:S01]  /*3050*/  IMAD R19, R28, R31, R4 ;  /* 0x0000001f1c137224 */ /* 0x000fe200078e0204 */
[----:B------:R-:W-:Y:S02]  /*3060*/  LEA R4, P1, R30, R14, 0x3 ;  /* 0x0000000e1e047211 */ /* 0x000fe400078218ff */
[----:B------:R-:W-:Y:S01]  /*3070*/  IADD3 R18, P2, R14, UR6, RZ ;  /* 0x000000060e127c10 */ /* 0x000fe2000ff5e0ff */
[----:B------:R-:W-:Y:S01]  /*3080*/  IMAD.IADD R19, R15, 0x1, R19 ;  /* 0x000000010f137824 */ /* 0x000fe200078e0213 */
[----:B------:R-:W-:-:S04]  /*3090*/  IADD3 R14, P3, R4, UR6, RZ ;  /* 0x00000006040e7c10 */ /* 0x000fc8000ff7e0ff */
[----:B------:R-:W-:Y:S02]  /*30a0*/  LEA.HI.X R4, R30, R19, R31, 0x3, P1 ;  /* 0x000000131e047211 */ /* 0x000fe400008f1c1f */
[----:B----45:R-:W-:Y:S02]  /*30b0*/  FSETP.NEU.AND P1, PT, R16, RZ, PT ;  /* 0x000000ff1000720b */ /* 0x030fe40003f2d000 */
[----:B------:R-:W-:Y:S02]  /*30c0*/  IADD3.X R19, R19, UR7, RZ, P2, !PT ;  /* 0x0000000713137c10 */ /* 0x000fe400097fe4ff */
[----:B------:R-:W-:-:S09]  /*30d0*/  IADD3.X R15, R4, UR7, RZ, P3, !PT ;  /* 0x00000007040f7c10 */ /* 0x000fd20009ffe4ff */
[----:B------:R-:W-:Y:S05]  /*30e0*/  @!P1 BRA `(.L_x_41) ;  /* 0x0000001c00189947 */ /* 0x000fea0003800000 */
[----:B------:R-:W-:Y:S01]  /*30f0*/  ULDC.64 UR6, c[0x0][0x5b8] ;  /* 0x00016e0000067ab9 */ /* 0x000fe20000000a00 */
[----:B------:R-:W-:Y:S01]  /*3100*/  ISETP.GE.AND P2, PT, R26, 0x1, PT ;  /* 0x000000011a00780c */ /* 0x000fe20003f46270 */
[----:B------:R-:W-:Y:S01]  /*3110*/  IMAD.WIDE.U32 R24, R5, UR6, R24 ;  /* 0x0000000605187c25 */ /* 0x000fe2000f8e0018 */
[----:B------:R-:W-:Y:S01]  /*3120*/  ULDC.64 UR8, c[0x0][0x5a8] ;  /* 0x00016a0000087ab9 */ /* 0x000fe20000000a00 */
[----:B------:R-:W-:Y:S01]  /*3130*/  BSSY B1, `(.L_x_42) ;  /* 0x000000f000017945 */ /* 0x000fe20003800000 */
[----:B------:R-:W-:Y:S01]  /*3140*/  ISETP.LT.OR P5, PT, R6, 0x1, !P2 ;  /* 0x000000010600780c */ /* 0x000fe200057a1670 */
[----:B------:R-:W-:Y:S01]  /*3150*/  IMAD R4, R34, UR6, RZ ;  /* 0x0000000622047c24 */ /* 0x000fe2000f8e02ff */
[----:B------:R-:W-:-:S03]  /*3160*/  IADD3 R24, P1, R33, R24, RZ ;  /* 0x0000001821187210 */ /* 0x000fc60007f3e0ff */
[----:B------:R-:W-:Y:S01]  /*3170*/  IMAD R5, R5, UR7, R4 ;  /* 0x0000000705057c24 */ /* 0x000fe2000f8e0204 */
[----:B------:R-:W-:Y:S02]  /*3180*/  ULDC.64 UR6, c[0x0][0x5b0] ;  /* 0x00016c0000067ab9 */ /* 0x000fe40000000a00 */
[----:B------:R-:W-:Y:S02]  /*3190*/  IMAD R27, R29, UR6, RZ ;  /* 0x000000061d1b7c24 */ /* 0x000fe4000f8e02ff */
[----:B------:R-:W-:Y:S02]  /*31a0*/  IADD3.X R25, R32, R25, R5, P1, !PT ;  /* 0x0000001920197210 */ /* 0x000fe40000ffe405 */
[C---:B------:R-:W-:Y:S02]  /*31b0*/  IMAD R27, R28.reuse, UR7, R27 ;  /* 0x000000071c1b7c24 */ /* 0x040fe4000f8e021b */
[----:B------:R-:W-:-:S03]  /*31c0*/  IMAD.WIDE.U32 R4, R28, UR6, R24 ;  /* 0x000000061c047c25 */ /* 0x000fc6000f8e0018 */
[----:B------:R-:W-:-:S04]  /*31d0*/  IADD3 R4, P1, R4, UR8, RZ ;  /* 0x0000000804047c10 */ /* 0x000fc8000ff3e0ff */
[--C-:B------:R-:W-:Y:S02]  /*31e0*/  IADD3.X R5, R5, UR9, R27.reuse, P1, !PT ;  /* 0x0000000905057c10 */ /* 0x100fe40008ffe41b */
[----:B------:R-:W-:Y:S01]  /*31f0*/  PRMT R27, RZ, 0x7610, R27 ;  /* 0x00007610ff1b7816 */ /* 0x000fe2000000001b */
[----:B------:R-:W-:Y:S06]  /*3200*/  @P5 BRA `(.L_x_43) ;  /* 0x0000000000045947 */ /* 0x000fec0003800000 */
[----:B------:R0:W5:Y:S02]  /*3210*/  LDG.E.U8 R27, desc[UR20][R4.64] ;  /* 0x00000014041b7981 */ /* 0x000164000c1e1100 */
.L_x_43:
[----:B------:R-:W-:Y:S05]  /*3220*/  BSYNC B1 ;  /* 0x0000000000017941 */ /* 0x000fea0003800000 */
.L_x_42:
[----:B-----5:R-:W-:Y:S01]  /*3230*/  LOP3.LUT R27, R27, 0xff, RZ, 0xc0, !PT ;  /* 0x000000ff1b1b7812 */ /* 0x020fe200078ec0ff */
[----:B------:R-:W-:Y:S01]  /*3240*/  BSSY B1, `(.L_x_44) ;  /* 0x000000c000017945 */ /* 0x000fe20003800000 */
[----:B------:R-:W-:Y:S02]  /*3250*/  ISETP.GE.AND P1, PT, R26, 0x2, PT ;  /* 0x000000021a00780c */ /* 0x000fe40003f26270 */
[----:B------:R-:W-:Y:S02]  /*3260*/  F2FP.F16.E4M3.UNPACK_B R27, R27 ;  /* 0x0000001bff1b723e */ /* 0x000fe400020006ff */
[----:B------:R-:W-:-:S03]  /*3270*/  ISETP.LT.OR P3, PT, R6, 0x1, !P1 ;  /* 0x000000010600780c */ /* 0x000fc60004f61670 */
[----:B------:R-:W-:-:S05]  /*3280*/  HADD2.F32 R27, -RZ, R27.H0_H0 ;  /* 0x2000001bff1b7230 */ /* 0x000fca0000004100 */
[----:B------:R-:W-:Y:S01]  /*3290*/  FMUL R30, R27, R16 ;  /* 0x000000101b1e7220 */ /* 0x000fe20000400000 */
[----:B------:R-:W-:-:S03]  /*32a0*/  PRMT R27, RZ, 0x7610, R27 ;  /* 0x00007610ff1b7816 */ /* 0x000fc6000000001b */
[----:B------:R-:W-:-:S05]  /*32b0*/  FFMA R30, R83, R13, R30 ;  /* 0x0000000d531e7223 */ /* 0x000fca000000001e */
[----:B------:R-:W-:-:S05]  /*32c0*/  F2FP.SATFINITE.E4M3.F32.PACK_AB_MERGE_C R31, RZ, R30, RZ ;  /* 0x0000001eff1f723e */ /* 0x000fca00048070ff */
[----:B------:R1:W-:Y:S01]  /*32d0*/  @!P5 STG.E.U8 desc[UR20][R18.64], R31 ;  /* 0x0000001f1200d986 */ /* 0x0003e2000c101114 */
[----:B------:R-:W-:Y:S05]  /*32e0*/  @P3 BRA `(.L_x_45) ;  /* 0x0000000000043947 */ /* 0x000fea0003800000 */
[----:B------:R2:W5:Y:S02]  /*32f0*/  LDG.E.U8 R27, desc[UR20][R4.64+0x1] ;  /* 0x00000114041b7981 */ /* 0x000564000c1e1100 */
.L_x_45:
[----:B------:R-:W-:Y:S05]  /*3300*/  BSYNC B1 ;  /* 0x0000000000017941 */ /* 0x000fea0003800000 */
.L_x_44:
[----:B-----5:R-:W-:Y:S01]  /*3310*/  LOP3.LUT R27, R27, 0xff, RZ, 0xc0, !PT ;  /* 0x000000ff1b1b7812 */ /* 0x020fe200078ec0ff */
[----:B------:R-:W-:Y:S01]  /*3320*/  BSSY B1, `(.L_x_46) ;  /* 0x0000012000017945 */ /* 0x000fe20003800000 */
[----:B-1----:R-:W-:Y:S02]  /*3330*/  IADD3 R31, P5, R28, 0x8, RZ ;  /* 0x000000081c1f7810 */ /* 0x002fe40007fbe0ff */
[----:B------:R-:W-:Y:S02]  /*3340*/  F2FP.F16.E4M3.UNPACK_B R27, R27 ;  /* 0x0000001bff1b723e */ /* 0x000fe400020006ff */
[----:B------:R-:W-:Y:S01]  /*3350*/  ISETP.LT.OR P2, PT, R6, 0x9, !P2 ;  /* 0x000000090600780c */ /* 0x000fe20005741670 */
[----:B------:R-:W-:Y:S02]  /*3360*/  IMAD.X R28, RZ, RZ, R29, P5 ;  /* 0x000000ffff1c7224 */ /* 0x000fe400028e061d */
[----:B------:R-:W-:Y:S02]  /*3370*/  HADD2.F32 R27, -RZ, R27.H0_H0 ;  /* 0x2000001bff1b7230 */ /* 0x000fe40000004100 */
[----:B------:R-:W-:-:S02]  /*3380*/  IMAD R28, R28, UR6, RZ ;  /* 0x000000061c1c7c24 */ /* 0x000fc4000f8e02ff */
[----:B------:R-:W-:-:S04]  /*3390*/  IMAD.WIDE.U32 R24, R31, UR6, R24 ;  /* 0x000000061f187c25 */ /* 0x000fc8000f8e0018 */
[----:B------:R-:W-:Y:S01]  /*33a0*/  FMUL R27, R27, R16 ;  /* 0x000000101b1b7220 */ /* 0x000fe20000400000 */
[----:B------:R-:W-:-:S03]  /*33b0*/  IMAD R31, R31, UR7, R28 ;  /* 0x000000071f1f7c24 */ /* 0x000fc6000f8e021c */
[----:B------:R-:W-:Y:S01]  /*33c0*/  FFMA R27, R84, R13, R27 ;  /* 0x0000000d541b7223 */ /* 0x000fe2000000001b */
[----:B------:R-:W-:-:S04]  /*33d0*/  IADD3 R24, P5, R24, UR8, RZ ;  /* 0x0000000818187c10 */ /* 0x000fc8000ffbe0ff */
[----:B------:R-:W-:Y:S02]  /*33e0*/  F2FP.SATFINITE.E4M3.F32.PACK_AB_MERGE_C R29, RZ, R27, RZ ;  /* 0x0000001bff1d723e */ /* 0x000fe400048070ff */
[----:B------:R-:W-:Y:S02]  /*33f0*/  IADD3.X R25, R25, UR9, R31, P5, !PT ;  /* 0x0000000919197c10 */ /* 0x000fe4000affe41f */
[----:B------:R-:W-:Y:S01]  /*3400*/  PRMT R27, RZ, 0x7610, R27 ;  /* 0x00007610ff1b7816 */ /* 0x000fe2000000001b */
[----:B------:R1:W-:Y:S01]  /*3410*/  @!P3 STG.E.U8 desc[UR20][R18.64+0x1], R29 ;  /* 0x0000011d1200b986 */ /* 0x0003e2000c101114 */
[----:B------:R-:W-:Y:S05]  /*3420*/  @P2 BRA `(.L_x_47) ;  /* 0x0000000000042947 */ /* 0x000fea0003800000 */
[----:B------:R3:W5:Y:S02]  /*3430*/  LDG.E.U8 R27, desc[UR20][R24.64] ;  /* 0x00000014181b7981 */ /* 0x000764000c1e1100 */
.L_x_47:
[----:B------:R-:W-:Y:S05]  /*3440*/  BSYNC B1 ;  /* 0x0000000000017941 */ /* 0x000fea0003800000 */
.L_x_46:
[----:B-----5:R-:W-:Y:S01]  /*3450*/  LOP3.LUT R27, R27, 0xff, RZ, 0xc0, !PT ;  /* 0x000000ff1b1b7812 */ /* 0x020fe200078ec0ff */
[----:B------:R-:W-:Y:S01]  /*3460*/  BSSY B1, `(.L_x_48) ;  /* 0x000000b000017945 */ /* 0x000fe20003800000 */
[----:B------:R-:W-:Y:S02]  /*3470*/  ISETP.LT.OR P1, PT, R6, 0x9, !P1 ;  /* 0x000000090600780c */ /* 0x000fe40004f21670 */
[----:B------:R-:W-:-:S05]  /*3480*/  F2FP.F16.E4M3.UNPACK_B R27, R27 ;  /* 0x0000001bff1b723e */ /* 0x000fca00020006ff */
[----:B------:R-:W-:-:S05]  /*3490*/  HADD2.F32 R27, -RZ, R27.H0_H0 ;  /* 0x2000001bff1b7230 */ /* 0x000fca0000004100 */
[----:B------:R-:W-:Y:S01]  /*34a0*/  FMUL R28, R27, R16 ;  /* 0x000000101b1c7220 */ /* 0x000fe20000400000 */
[----:B------:R-:W-:-:S03]  /*34b0*/  PRMT R27, RZ, 0x7610, R27 ;  /* 0x00007610ff1b7816 */ /* 0x000fc6000000001b */
[----:B------:R-:W-:-:S05]  /*34c0*/  FFMA R28, R81, R13, R28 ;  /* 0x0000000d511c7223 */ /* 0x000fca000000001c */
[----:B-1----:R-:W-:-:S05]  /*34d0*/  F2FP.SATFINITE.E4M3.F32.PACK_AB_MERGE_C R29, RZ, R28, RZ ;  /* 0x0000001cff1d723e */ /* 0x002fca00048070ff */
[----:B------:R1:W-:Y:S01]  /*34e0*/  @!P2 STG.E.U8 desc[UR20][R14.64], R29 ;  /* 0x0000001d0e00a986 */ /* 0x0003e2000c101114 */
[----:B------:R-:W-:Y:S05]  /*34f0*/  @P1 BRA `(.L_x_49) ;  /* 0x0000000000041947 */ /* 0x000fea0003800000 */
[----:B------:R4:W5:Y:S02]  /*3500*/  LDG.E.U8 R27, desc[UR20][R24.64+0x1] ;  /* 0x00000114181b7981 */ /* 0x000964000c1e1100 */
.L_x_49:
[----:B------:R-:W-:Y:S05]  /*3510*/  BSYNC B1 ;  /* 0x0000000000017941 */ /* 0x000fea0003800000 */
.L_x_48:
[----:B-----5:R-:W-:Y:S01]  /*3520*/  LOP3.LUT R27, R27, 0xff, RZ, 0xc0, !PT ;  /* 0x000000ff1b1b7812 */ /* 0x020fe200078ec0ff */
[----:B------:R-:W-:Y:S01]  /*3530*/  BSSY B1, `(.L_x_50) ;  /* 0x000000c000017945 */ /* 0x000fe20003800000 */
[----:B------:R-:W-:Y:S02]  /*3540*/  ISETP.GE.AND P2, PT, R26, 0x9, PT ;  /* 0x000000091a00780c */ /* 0x000fe40003f46270 */
[----:B------:R-:W-:Y:S02]  /*3550*/  F2FP.F16.E4M3.UNPACK_B R27, R27 ;  /* 0x0000001bff1b723e */ /* 0x000fe400020006ff */
[----:B------:R-:W-:-:S03]  /*3560*/  ISETP.LT.OR P3, PT, R6, 0x1, !P2 ;  /* 0x000000010600780c */ /* 0x000fc60005761670 */
[----:B------:R-:W-:-:S05]  /*3570*/  HADD2.F32 R27, -RZ, R27.H0_H0 ;  /* 0x2000001bff1b7230 */ /* 0x000fca0000004100 */
[----:B------:R-:W-:-:S04]  /*3580*/  FMUL R27, R27, R16 ;  /* 0x000000101b1b7220 */ /* 0x000fc80000400000 */
[----:B------:R-:W-:-:S05]  /*3590*/  FFMA R27, R82, R13, R27 ;  /* 0x0000000d521b7223 */ /* 0x000fca000000001b */
[----:B-1----:R-:W-:Y:S02]  /*35a0*/  F2FP.SATFINITE.E4M3.F32.PACK_AB_MERGE_C R29, RZ, R27, RZ ;  /* 0x0000001bff1d723e */ /* 0x002fe400048070ff */
[----:B------:R-:W-:-:S03]  /*35b0*/  PRMT R27, RZ, 0x7610, R27 ;  /* 0x00007610ff1b7816 */ /* 0x000fc6000000001b */
[----:B------:R1:W-:Y:S01]  /*35c0*/  @!P1 STG.E.U8 desc[UR20][R14.64+0x1], R29 ;  /* 0x0000011d0e009986 */ /* 0x0003e2000c101114 */
[----:B------:R-:W-:Y:S05]  /*35d0*/  @P3 BRA `(.L_x_51) ;  /* 0x0000000000043947 */ /* 0x000fea0003800000 */
[----:B------:R0:W5:Y:S02]  /*35e0*/  LDG.E.U8 R27, desc[UR20][R4.64+0x8] ;  /* 0x00000814041b7981 */ /* 0x000164000c1e1100 */
.L_x_51:
[----:B------:R-:W-:Y:S05]  /*35f0*/  BSYNC B1 ;  /* 0x0000000000017941 */ /* 0x000fea0003800000 */
.L_x_50:
        /* <DEDUP_REMOVED lines=13> */
.L_x_53:
[----:B------:R-:W-:Y:S05]  /*36d0*/  BSYNC B1 ;  /* 0x0000000000017941 */ /* 0x000fea0003800000 */
.L_x_52:
[----:B-----5:R-:W-:Y:S01]  /*36e0*/  LOP3.LUT R27, R27, 0xff, RZ, 0xc0, !PT ;  /* 0x000000ff1b1b7812 */ /* 0x020fe200078ec0ff */
[----:B------:R-:W-:Y:S01]  /*36f0*/  BSSY B1, `(.L_x_54) ;  /* 0x000000b000017945 */ /* 0x000fe20003800000 */
[----:B------:R-:W-:Y:S02]  /*3700*/  ISETP.LT.OR P2, PT, R6, 0x9, !P2 ;  /* 0x000000090600780c */ /* 0x000fe40005741670 */
[----:B------:R-:W-:-:S05]  /*3710*/  F2FP.F16.E4M3.UNPACK_B R27, R27 ;  /* 0x0000001bff1b723e */ /* 0x000fca00020006ff */
        /* <DEDUP_REMOVED lines=8> */
.L_x_55:
[----:B------:R-:W-:Y:S05]  /*37a0*/  BSYNC B1 ;  /* 0x0000000000017941 */ /* 0x000fea0003800000 */
.L_x_54:
        /* <DEDUP_REMOVED lines=12> */
.L_x_57:
[----:B------:R-:W-:Y:S05]  /*3870*/  BSYNC B1 ;  /* 0x0000000000017941 */ /* 0x000fea0003800000 */
.L_x_56:
        /* <DEDUP_REMOVED lines=13> */
.L_x_59:
[----:B------:R-:W-:Y:S05]  /*3950*/  BSYNC B1 ;  /* 0x0000000000017941 */ /* 0x000fea0003800000 */
.L_x_58:
        /* <DEDUP_REMOVED lines=13> */
.L_x_61:
[----:B------:R-:W-:Y:S05]  /*3a30*/  BSYNC B1 ;  /* 0x0000000000017941 */ /* 0x000fea0003800000 */
.L_x_60:
        /* <DEDUP_REMOVED lines=12> */
.L_x_63:
[----:B------:R-:W-:Y:S05]  /*3b00*/  BSYNC B1 ;  /* 0x0000000000017941 */ /* 0x000fea0003800000 */
.L_x_62:
        /* <DEDUP_REMOVED lines=12> */
.L_x_65:
[----:B------:R-:W-:Y:S05]  /*3bd0*/  BSYNC B1 ;  /* 0x0000000000017941 */ /* 0x000fea0003800000 */
.L_x_64:
        /* <DEDUP_REMOVED lines=13> */
.L_x_67:
[----:B------:R-:W-:Y:S05]  /*3cb0*/  BSYNC B1 ;  /* 0x0000000000017941 */ /* 0x000fea0003800000 */
.L_x_66:
        /* <DEDUP_REMOVED lines=13> */
.L_x_69:
[----:B------:R-:W-:Y:S05]  /*3d90*/  BSYNC B1 ;  /* 0x0000000000017941 */ /* 0x000fea0003800000 */
.L_x_68:
        /* <DEDUP_REMOVED lines=12> */
.L_x_71:
[----:B------:R-:W-:Y:S05]  /*3e60*/  BSYNC B1 ;  /* 0x0000000000017941 */ /* 0x000fea0003800000 */
.L_x_70:
        /* <DEDUP_REMOVED lines=12> */
.L_x_73:
[----:B------:R-:W-:Y:S05]  /*3f30*/  BSYNC B1 ;  /* 0x0000000000017941 */ /* 0x000fea0003800000 */
.L_x_72:
        /* <DEDUP_REMOVED lines=13> */
.L_x_75:
[----:B------:R-:W-:Y:S05]  /*4010*/  BSYNC B1 ;  /* 0x0000000000017941 */ /* 0x000fea0003800000 */
.L_x_74:
        /* <DEDUP_REMOVED lines=13> */
.L_x_77:
[----:B------:R-:W-:Y:S05]  /*40f0*/  BSYNC B1 ;  /* 0x0000000000017941 */ /* 0x000fea0003800000 */
.L_x_76:
        /* <DEDUP_REMOVED lines=12> */
.L_x_79:
[----:B------:R-:W-:Y:S05]  /*41c0*/  BSYNC B1 ;  /* 0x0000000000017941 */ /* 0x000fea0003800000 */
.L_x_78:
        /* <DEDUP_REMOVED lines=12> */
.L_x_81:
[----:B------:R-:W-:Y:S05]  /*4290*/  BSYNC B1 ;  /* 0x0000000000017941 */ /* 0x000fea0003800000 */
.L_x_80:
        /* <DEDUP_REMOVED lines=13> */
.L_x_83:
[----:B------:R-:W-:Y:S05]  /*4370*/  BSYNC B1 ;  /* 0x0000000000017941 */ /* 0x000fea0003800000 */
.L_x_82:
        /* <DEDUP_REMOVED lines=13> */
.L_x_85:
[----:B------:R-:W-:Y:S05]  /*4450*/  BSYNC B1 ;  /* 0x0000000000017941 */ /* 0x000fea0003800000 */
.L_x_84:
        /* <DEDUP_REMOVED lines=12> */
.L_x_87:
[----:B------:R-:W-:Y:S05]  /*4520*/  BSYNC B1 ;  /* 0x0000000000017941 */ /* 0x000fea0003800000 */
.L_x_86:
        /* <DEDUP_REMOVED lines=12> */
.L_x_89:
[----:B------:R-:W-:Y:S05]  /*45f0*/  BSYNC B1 ;  /* 0x0000000000017941 */ /* 0x000fea0003800000 */
.L_x_88:
        /* <DEDUP_REMOVED lines=13> */
.L_x_91:
[----:B------:R-:W-:Y:S05]  /*46d0*/  BSYNC B1 ;  /* 0x0000000000017941 */ /* 0x000fea0003800000 */
.L_x_90:
        /* <DEDUP_REMOVED lines=13> */
.L_x_93:
[----:B------:R-:W-:Y:S05]  /*47b0*/  BSYNC B1 ;  /* 0x0000000000017941 */ /* 0x000fea0003800000 */
.L_x_92:
        /* <DEDUP_REMOVED lines=12> */
.L_x_95:
[----:B------:R-:W-:Y:S05]  /*4880*/  BSYNC B1 ;  /* 0x0000000000017941 */ /* 0x000fea0003800000 */
.L_x_94:
        /* <DEDUP_REMOVED lines=12> */
.L_x_97:
[----:B------:R-:W-:Y:S05]  /*4950*/  BSYNC B1 ;  /* 0x0000000000017941 */ /* 0x000fea0003800000 */
.L_x_96:
        /* <DEDUP_REMOVED lines=13> */
.L_x_99:
[----:B------:R-:W-:Y:S05]  /*4a30*/  BSYNC B1 ;  /* 0x0000000000017941 */ /* 0x000fea0003800000 */
.L_x_98:
[----:B-----5:R-:W-:Y:S01]  /*4a40*/  LOP3.LUT R27, R27, 0xff, RZ, 0xc0, !PT ;  /* 0x000000ff1b1b7812 */ /* 0x020fe200078ec0ff */
[----:B------:R-:W-:Y:S01]  /*4a50*/  BSSY B1, `(.L_x_100) ;  /* 0x000000c000017945 */ /* 0x000fe20003800000 */
[----:B------:R-:W-:Y:S02]  /*4a60*/  ISETP.GE.AND P1, PT, R26, 0x3a, PT ;  /* 0x0000003a1a00780c */ /* 0x000fe40003f26270 */
[----:B------:R-:W-:Y:S02]  /*4a70*/  F2FP.F16.E4M3.UNPACK_B R27, R27 ;  /* 0x0000001bff1b723e */ /* 0x000fe400020006ff */
[----:B------:R-:W-:-:S03]  /*4a80*/  ISETP.LT.OR P5, PT, R6, 0x1, !P1 ;  /* 0x000000010600780c */ /* 0x000fc60004fa1670 */
[----:B------:R-:W-:-:S05]  /*4a90*/  HADD2.F32 R27, -RZ, R27.H0_H0 ;  /* 0x2000001bff1b7230 */ /* 0x000fca0000004100 */
[----:B------:R-:W-:-:S04]  /*4aa0*/  FMUL R28, R27, R16 ;  /* 0x000000101b1c7220 */ /* 0x000fc80000400000 */
[----:B------:R-:W-:Y:S01]  /*4ab0*/  FFMA R28, R23, R13, R28 ;  /* 0x0000000d171c7223 */ /* 0x000fe2000000001c */
[----:B------:R-:W-:-:S04]  /*4ac0*/  PRMT R23, RZ, 0x7610, R23 ;  /* 0x00007610ff177816 */ /* 0x000fc80000000017 */
[----:B------:R-:W-:-:S05]  /*4ad0*/  F2FP.SATFINITE.E4M3.F32.PACK_AB_MERGE_C R27, RZ, R28, RZ ;  /* 0x0000001cff1b723e */ /* 0x000fca00048070ff */
[----:B------:R0:W-:Y:S01]  /*4ae0*/  @!P3 STG.E.U8 desc[UR20][R18.64+0x38], R27 ;  /* 0x0000381b1200b986 */ /* 0x0001e2000c101114 */
[----:B------:R-:W-:Y:S05]  /*4af0*/  @P5 BRA `(.L_x_101) ;  /* 0x0000000000045947 */ /* 0x000fea0003800000 */
[----:B------:R0:W5:Y:S02]  /*4b00*/  LDG.E.U8 R23, desc[UR20][R4.64+0x39] ;  /* 0x0000391404177981 */ /* 0x000164000c1e1100 */
.L_x_101:
[----:B------:R-:W-:Y:S05]  /*4b10*/  BSYNC B1 ;  /* 0x0000000000017941 */ /* 0x000fea0003800000 */
.L_x_100:
[----:B-----5:R-:W-:Y:S01]  /*4b20*/  LOP3.LUT R23, R23, 0xff, RZ, 0xc0, !PT ;  /* 0x000000ff17177812 */ /* 0x020fe200078ec0ff */
[----:B------:R-:W-:Y:S01]  /*4b30*/  BSSY B1, `(.L_x_102) ;  /* 0x000000b000017945 */ /* 0x000fe20003800000 */
[----:B------:R-:W-:Y:S02]  /*4b40*/  ISETP.LT.OR P2, PT, R6, 0x9, !P2 ;  /* 0x000000090600780c */ /* 0x000fe40005741670 */
[----:B------:R-:W-:Y:S02]  /*4b50*/  F2FP.F16.E4M3.UNPACK_B R23, R23 ;  /* 0x00000017ff17723e */ /* 0x000fe400020006ff */
[----:B0-2---:R-:W-:-:S03]  /*4b60*/  PRMT R4, RZ, 0x7610, R4 ;  /* 0x00007610ff047816 */ /* 0x005fc60000000004 */
[----:B------:R-:W-:-:S05]  /*4b70*/  HADD2.F32 R23, -RZ, R23.H0_H0 ;  /* 0x20000017ff177230 */ /* 0x000fca0000004100 */
[----:B------:R-:W-:-:S04]  /*4b80*/  FMUL R23, R23, R16 ;  /* 0x0000001017177220 */ /* 0x000fc80000400000 */
[----:B------:R-:W-:-:S05]  /*4b90*/  FFMA R23, R56, R13, R23 ;  /* 0x0000000d38177223 */ /* 0x000fca0000000017 */
[----:B------:R-:W-:-:S05]  /*4ba0*/  F2FP.SATFINITE.E4M3.F32.PACK_AB_MERGE_C R23, RZ, R23, RZ ;  /* 0x00000017ff17723e */ /* 0x000fca00048070ff */
[----:B------:R0:W-:Y:S01]  /*4bb0*/  @!P5 STG.E.U8 desc[UR20][R18.64+0x39], R23 ;  /* 0x000039171200d986 */ /* 0x0001e2000c101114 */
[----:B------:R-:W-:Y:S05]  /*4bc0*/  @P2 BRA `(.L_x_103) ;  /* 0x0000000000042947 */ /* 0x000fea0003800000 */
[----:B------:R2:W5:Y:S02]  /*4bd0*/  LDG.E.U8 R4, desc[UR20][R24.64+0x38] ;  /* 0x0000381418047981 */ /* 0x000564000c1e1100 */
.L_x_103:
[----:B------:R-:W-:Y:S05]  /*4be0*/  BSYNC B1 ;  /* 0x0000000000017941 */ /* 0x000fea0003800000 */
.L_x_102:
[----:B-----5:R-:W-:Y:S01]  /*4bf0*/  LOP3.LUT R4, R4, 0xff, RZ, 0xc0, !PT ;  /* 0x000000ff04047812 */ /* 0x020fe200078ec0ff */
[----:B------:R-:W-:Y:S01]  /*4c00*/  BSSY B1, `(.L_x_104) ;  /* 0x000000b000017945 */ /* 0x000fe20003800000 */
[----:B------:R-:W-:Y:S02]  /*4c10*/  ISETP.LT.OR P1, PT, R6, 0x9, !P1 ;  /* 0x000000090600780c */ /* 0x000fe40004f21670 */
[----:B------:R-:W-:-:S05]  /*4c20*/  F2FP.F16.E4M3.UNPACK_B R4, R4 ;  /* 0x00000004ff04723e */ /* 0x000fca00020006ff */
[----:B------:R-:W-:-:S05]  /*4c30*/  HADD2.F32 R5, -RZ, R4.H0_H0 ;  /* 0x20000004ff057230 */ /* 0x000fca0000004100 */
[----:B------:R-:W-:-:S04]  /*4c40*/  FMUL R4, R5, R16 ;  /* 0x0000001005047220 */ /* 0x000fc80000400000 */
[----:B------:R-:W-:-:S05]  /*4c50*/  FFMA R4, R21, R13, R4 ;  /* 0x0000000d15047223 */ /* 0x000fca0000000004 */
[----:B------:R-:W-:Y:S02]  /*4c60*/  F2FP.SATFINITE.E4M3.F32.PACK_AB_MERGE_C R5, RZ, R4, RZ ;  /* 0x00000004ff05723e */ /* 0x000fe400048070ff */
[----:B------:R-:W-:-:S03]  /*4c70*/  PRMT R4, RZ, 0x7610, R4 ;  /* 0x00007610ff047816 */ /* 0x000fc60000000004 */
[----:B------:R0:W-:Y:S01]  /*4c80*/  @!P2 STG.E.U8 desc[UR20][R14.64+0x38], R5 ;  /* 0x000038050e00a986 */ /* 0x0001e2000c101114 */
[----:B------:R-:W-:Y:S05]  /*4c90*/  @P1 BRA `(.L_x_105) ;  /* 0x0000000000041947 */ /* 0x000fea0003800000 */
[----:B------:R0:W5:Y:S02]  /*4ca0*/  LDG.E.U8 R4, desc[UR20][R24.64+0x39] ;  /* 0x0000391418047981 */ /* 0x000164000c1e1100 */
.L_x_105:
[----:B------:R-:W-:Y:S05]  /*4cb0*/  BSYNC B1 ;  /* 0x0000000000017941 */ /* 0x000fea0003800000 */
.L_x_104:
[----:B------:R-:W-:Y:S05]  /*4cc0*/  @P1 BRA `(.L_x_106) ;  /* 0x0000000800601947 */ /* 0x000fea0003800000 */
[----:B-----5:R-:W-:-:S04]  /*4cd0*/  LOP3.LUT R4, R4, 0xff, RZ, 0xc0, !PT ;  /* 0x000000ff04047812 */ /* 0x020fc800078ec0ff */
[----:B------:R-:W-:-:S05]  /*4ce0*/  F2FP.F16.E4M3.UNPACK_B R4, R4 ;  /* 0x00000004ff04723e */ /* 0x000fca00020006ff */
[----:B0-----:R-:W-:-:S05]  /*4cf0*/  HADD2.F32 R5, -RZ, R4.H0_H0 ;  /* 0x20000004ff057230 */ /* 0x001fca0000004100 */
[----:B------:R-:W-:-:S04]  /*4d00*/  FMUL R5, R5, R16 ;  /* 0x0000001005057220 */ /* 0x000fc80000400000 */
[----:B------:R-:W-:-:S05]  /*4d10*/  FFMA R5, R22, R13, R5 ;  /* 0x0000000d16057223 */ /* 0x000fca0000000005 */
[----:B------:R-:W-:-:S05]  /*4d20*/  F2FP.SATFINITE.E4M3.F32.PACK_AB_MERGE_C R5, RZ, R5, RZ ;  /* 0x00000005ff05723e */ /* 0x000fca00048070ff */
[----:B------:R0:W-:Y:S01]  /*4d30*/  STG.E.U8 desc[UR20][R14.64+0x39], R5 ;  /* 0x000039050e007986 */ /* 0x0001e2000c101114 */
[----:B------:R-:W-:Y:S05]  /*4d40*/  BRA `(.L_x_106) ;  /* 0x0000000800407947 */ /* 0x000fea0003800000 */
.L_x_41:
[----:B------:R-:W-:Y:S01]  /*4d50*/  ISETP.GE.AND P1, PT, R26, 0x2, PT ;  /* 0x000000021a00780c */ /* 0x000fe20003f26270 */
[-C--:B------:R-:W-:Y:S01]  /*4d60*/  FMUL R84, R84, R13.reuse ;  /* 0x0000000d54547220 */ /* 0x080fe20000400000 */
[----:B------:R-:W-:Y:S01]  /*4d70*/  ISETP.GE.AND P3, PT, R26, 0x1, PT ;  /* 0x000000011a00780c */ /* 0x000fe20003f66270 */
[-C--:B------:R-:W-:Y:S01]  /*4d80*/  FMUL R83, R83, R13.reuse ;  /* 0x0000000d53537220 */ /* 0x080fe20000400000 */
[C---:B------:R-:W-:Y:S01]  /*4d90*/  ISETP.LT.OR P5, PT, R6.reuse, 0x1, !P1 ;  /* 0x000000010600780c */ /* 0x040fe20004fa1670 */
[-C--:B------:R-:W-:Y:S01]  /*4da0*/  FMUL R81, R81, R13.reuse ;  /* 0x0000000d51517220 */ /* 0x080fe20000400000 */
[----:B------:R-:W-:Y:S01]  /*4db0*/  ISETP.LT.OR P2, PT, R6, 0x1, !P3 ;  /* 0x000000010600780c */ /* 0x000fe20005f41670 */
[-C--:B------:R-:W-:Y:S01]  /*4dc0*/  FMUL R82, R82, R13.reuse ;  /* 0x0000000d52527220 */ /* 0x080fe20000400000 */
[----:B------:R-:W-:Y:S01]  /*4dd0*/  ISETP.LT.OR P3, PT, R6, 0x9, !P3 ;  /* 0x000000090600780c */ /* 0x000fe20005f61670 */
[-C--:B------:R-:W-:Y:S01]  /*4de0*/  FMUL R79, R79, R13.reuse ;  /* 0x0000000d4f4f7220 */ /* 0x080fe20000400000 */
[----:B------:R-:W-:Y:S01]  /*4df0*/  F2FP.SATFINITE.E4M3.F32.PACK_AB_MERGE_C R5, RZ, R84, RZ ;  /* 0x00000054ff05723e */ /* 0x000fe200048070ff */
[----:B------:R-:W-:Y:S01]  /*4e00*/  FMUL R80, R80, R13 ;  /* 0x0000000d50507220 */ /* 0x000fe20000400000 */
[----:B------:R-:W-:Y:S01]  /*4e10*/  F2FP.SATFINITE.E4M3.F32.PACK_AB_MERGE_C R83, RZ, R83, RZ ;  /* 0x00000053ff53723e */ /* 0x000fe200048070ff */
[----:B------:R-:W-:Y:S01]  /*4e20*/  FMUL R77, R77, R13 ;  /* 0x0000000d4d4d7220 */ /* 0x000fe20000400000 */
[----:B------:R-:W-:Y:S01]  /*4e30*/  F2FP.SATFINITE.E4M3.F32.PACK_AB_MERGE_C R81, RZ, R81, RZ ;  /* 0x00000051ff51723e */ /* 0x000fe200048070ff */
[-C--:B------:R-:W-:Y:S01]  /*4e40*/  FMUL R78, R78, R13.reuse ;  /* 0x0000000d4e4e7220 */ /* 0x080fe20000400000 */
[----:B------:R-:W-:Y:S01]  /*4e50*/  ISETP.LT.OR P1, PT, R6, 0x9, !P1 ;  /* 0x000000090600780c */ /* 0x000fe20004f21670 */
[----:B------:R0:W-:Y:S01]  /*4e60*/  @!P5 STG.E.U8 desc[UR20][R18.64+0x1], R5 ;  /* 0x000001051200d986 */ /* 0x0001e2000c101114 */
[C---:B------:R-:W-:Y:S01]  /*4e70*/  ISETP.GE.AND P5, PT, R26.reuse, 0x9, PT ;  /* 0x000000091a00780c */ /* 0x040fe20003fa6270 */
[----:B------:R-:W-:Y:S01]  /*4e80*/  FMUL R75, R75, R13 ;  /* 0x0000000d4b4b7220 */ /* 0x000fe20000400000 */
[----:B------:R-:W-:Y:S01]  /*4e90*/  F2FP.SATFINITE.E4M3.F32.PACK_AB_MERGE_C R79, RZ, R79, RZ ;  /* 0x0000004fff4f723e */ /* 0x000fe200048070ff */
[----:B------:R-:W-:Y:S01]  /*4ea0*/  @!P2 STG.E.U8 desc[UR20][R18.64], R83 ;  /* 0x000000531200a986 */ /* 0x000fe2000c101114 */
[----:B------:R-:W-:Y:S01]  /*4eb0*/  ISETP.GE.AND P2, PT, R26, 0xa, PT ;  /* 0x0000000a1a00780c */ /* 0x000fe20003f46270 */
[-C--:B------:R-:W-:Y:S01]  /*4ec0*/  FMUL R76, R76, R13.reuse ;  /* 0x0000000d4c4c7220 */ /* 0x080fe20000400000 */
[----:B------:R-:W-:Y:S01]  /*4ed0*/  F2FP.SATFINITE.E4M3.F32.PACK_AB_MERGE_C R25, RZ, R80, RZ ;  /* 0x00000050ff19723e */ /* 0x000fe200048070ff */
[----:B------:R-:W-:Y:S01]  /*4ee0*/  @!P3 STG.E.U8 desc[UR20][R14.64], R81 ;  /* 0x000000510e00b986 */ /* 0x000fe2000c101114 */
[C---:B------:R-:W-:Y:S01]  /*4ef0*/  ISETP.LT.OR P3, PT, R6.reuse, 0x1, !P5 ;  /* 0x000000010600780c */ /* 0x040fe20006f61670 */
[-C--:B------:R-:W-:Y:S01]  /*4f00*/  FMUL R73, R73, R13.reuse ;  /* 0x0000000d49497220 */ /* 0x080fe20000400000 */
[----:B------:R-:W-:Y:S01]  /*4f10*/  ISETP.LT.OR P6, PT, R6, 0x1, !P2 ;  /* 0x000000010600780c */ /* 0x000fe200057c1670 */
[-C--:B------:R-:W-:Y:S01]  /*4f20*/  FMUL R74, R74, R13.reuse ;  /* 0x0000000d4a4a7220 */ /* 0x080fe20000400000 */
[----:B------:R-:W-:Y:S01]  /*4f30*/  ISETP.LT.OR P5, PT, R6, 0x9, !P5 ;  /* 0x000000090600780c */ /* 0x000fe20006fa1670 */
[-C--:B------:R-:W-:Y:S01]  /*4f40*/  FMUL R71, R71, R13.reuse ;  /* 0x0000000d47477220 */ /* 0x080fe20000400000 */
[----:B0-----:R-:W-:Y:S01]  /*4f50*/  F2FP.SATFINITE.E4M3.F32.PACK_AB_MERGE_C R5, RZ, R82, RZ ;  /* 0x00000052ff05723e */ /* 0x001fe200048070ff */
[----:B------:R-:W-:Y:S01]  /*4f60*/  FMUL R72, R72, R13 ;  /* 0x0000000d48487220 */ /* 0x000fe20000400000 */
[----:B------:R-:W-:Y:S01]  /*4f70*/  F2FP.SATFINITE.E4M3.F32.PACK_AB_MERGE_C R77, RZ, R77, RZ ;  /* 0x0000004dff4d723e */ /* 0x000fe200048070ff */
[-C--:B------:R-:W-:Y:S01]  /*4f80*/  FMUL R69, R69, R13.reuse ;  /* 0x0000000d45457220 */ /* 0x080fe20000400000 */
[----:B------:R-:W-:Y:S01]  /*4f90*/  ISETP.LT.OR P2, PT, R6, 0x9, !P2 ;  /* 0x000000090600780c */ /* 0x000fe20005741670 */
[----:B------:R0:W-:Y:S01]  /*4fa0*/  @!P1 STG.E.U8 desc[UR20][R14.64+0x1], R5 ;  /* 0x000001050e009986 */ /* 0x0001e2000c101114 */
[----:B------:R-:W-:Y:S01]  /*4fb0*/  ISETP.GE.AND P1, PT, R26, 0x12, PT ;  /* 0x000000121a00780c */ /* 0x000fe20003f26270 */
[----:B------:R-:W-:Y:S01]  /*4fc0*/  FMUL R70, R70, R13 ;  /* 0x0000000d46467220 */ /* 0x000fe20000400000 */
[----:B------:R-:W-:Y:S01]  /*4fd0*/  F2FP.SATFINITE.E4M3.F32.PACK_AB_MERGE_C R75, RZ, R75, RZ ;  /* 0x0000004bff4b723e */ /* 0x000fe200048070ff */
[----:B------:R-:W-:Y:S01]  /*4fe0*/  @!P3 STG.E.U8 desc[UR20][R18.64+0x8], R79 ;  /* 0x0000084f1200b986 */ /* 0x000fe2000c101114 */
[----:B------:R-:W-:Y:S01]  /*4ff0*/  ISETP.GE.AND P3, PT, R26, 0x11, PT ;  /* 0x000000111a00780c */ /* 0x000fe20003f66270 */
[----:B------:R-:W-:Y:S01]  /*5000*/  FMUL R68, R68, R13 ;  /* 0x0000000d44447220 */ /* 0x000fe20000400000 */
[----:B------:R-:W-:Y:S01]  /*5010*/  F2FP.SATFINITE.E4M3.F32.PACK_AB_MERGE_C R73, RZ, R73, RZ ;  /* 0x00000049ff49723e */ /* 0x000fe200048070ff */
[----:B------:R1:W-:Y:S01]  /*5020*/  @!P6 STG.E.U8 desc[UR20][R18.64+0x9], R25 ;  /* 0x000009191200e986 */ /* 0x0003e2000c101114 */
[C---:B------:R-:W-:Y:S01]  /*5030*/  ISETP.LT.OR P6, PT, R6.reuse, 0x1, !P1 ;  /* 0x000000010600780c */ /* 0x040fe20004fc1670 */
[-C--:B------:R-:W-:Y:S01]  /*5040*/  FMUL R67, R67, R13.reuse ;  /* 0x0000000d43437220 */ /* 0x080fe20000400000 */
[C---:B------:R-:W-:Y:S01]  /*5050*/  ISETP.LT.OR P1, PT, R6.reuse, 0x9, !P1 ;  /* 0x000000090600780c */ /* 0x040fe20004f21670 */
[----:B------:R-:W-:Y:S01]  /*5060*/  @!P5 STG.E.U8 desc[UR20][R14.64+0x8], R77 ;  /* 0x0000084d0e00d986 */ /* 0x000fe2000c101114 */
[C---:B------:R-:W-:Y:S01]  /*5070*/  ISETP.LT.OR P5, PT, R6.reuse, 0x1, !P3 ;  /* 0x000000010600780c */ /* 0x040fe20005fa1670 */
[-C--:B------:R-:W-:Y:S01]  /*5080*/  FMUL R65, R65, R13.reuse ;  /* 0x0000000d41417220 */ /* 0x080fe20000400000 */
[----:B------:R-:W-:Y:S01]  /*5090*/  ISETP.LT.OR P3, PT, R6, 0x9, !P3 ;  /* 0x000000090600780c */ /* 0x000fe20005f61670 */
[-C--:B------:R-:W-:Y:S01]  /*50a0*/  FMUL R66, R66, R13.reuse ;  /* 0x0000000d42427220 */ /* 0x080fe20000400000 */
[----:B0-----:R-:W-:Y:S01]  /*50b0*/  F2FP.SATFINITE.E4M3.F32.PACK_AB_MERGE_C R5, RZ, R78, RZ ;  /* 0x0000004eff05723e */ /* 0x001fe200048070ff */
[----:B------:R-:W-:Y:S01]  /*50c0*/  FMUL R64, R64, R13 ;  /* 0x0000000d40407220 */ /* 0x000fe20000400000 */
[----:B------:R-:W-:Y:S01]  /*50d0*/  F2FP.SATFINITE.E4M3.F32.PACK_AB_MERGE_C R71, RZ, R71, RZ ;  /* 0x00000047ff47723e */ /* 0x000fe200048070ff */
[-C--:B------:R-:W-:Y:S01]  /*50e0*/  FMUL R63, R63, R13.reuse ;  /* 0x0000000d3f3f7220 */ /* 0x080fe20000400000 */
[----:B-1----:R-:W-:Y:S01]  /*50f0*/  F2FP.SATFINITE.E4M3.F32.PACK_AB_MERGE_C R25, RZ, R76, RZ ;  /* 0x0000004cff19723e */ /* 0x002fe200048070ff */
[----:B------:R0:W-:Y:S01]  /*5100*/  @!P2 STG.E.U8 desc[UR20][R14.64+0x9], R5 ;  /* 0x000009050e00a986 */ /* 0x0001e2000c101114 */
[C---:B------:R-:W-:Y:S01]  /*5110*/  ISETP.GE.AND P2, PT, R26.reuse, 0x1a, PT ;  /* 0x0000001a1a00780c */ /* 0x040fe20003f46270 */
        /* <DEDUP_REMOVED lines=29> */
[----:B------:R-:W-:Y:S01]  /*52f0*/  ISETP.LT.OR P6, PT, R6, 0x1, !P3 ;  /* 0x000000010600780c */ /* 0x000fe20005fc1670 */
[----:B------:R-:W-:Y:S01]  /*5300*/  FMUL R22, R22, R13 ;  /* 0x0000000d16167220 */ /* 0x000fe20000400000 */
[C---:B------:R-:W-:Y:S01]  /*5310*/  ISETP.LT.OR P3, PT, R6.reuse, 0x9, !P3 ;  /* 0x000000090600780c */ /* 0x040fe20005f61670 */
[----:B------:R-:W-:Y:S01]  /*5320*/  @!P5 STG.E.U8 desc[UR20][R14.64+0x18], R69 ;  /* 0x000018450e00d986 */ /* 0x000fe2000c101114 */
[----:B------:R-:W-:-:S02]  /*5330*/  ISETP.LT.OR P5, PT, R6, 0x1, !P1 ;  /* 0x000000010600780c */ /* 0x000fc40004fa1670 */
[----:B0-----:R-:W-:Y:S02]  /*5340*/  F2FP.SATFINITE.E4M3.F32.PACK_AB_MERGE_C R5, RZ, R70, RZ ;  /* 0x00000046ff05723e */ /* 0x001fe400048070ff */
[----:B------:R-:W-:Y:S02]  /*5350*/  ISETP.LT.OR P1, PT, R6, 0x9, !P1 ;  /* 0x000000090600780c */ /* 0x000fe40004f21670 */
[----:B------:R-:W-:Y:S01]  /*5360*/  F2FP.SATFINITE.E4M3.F32.PACK_AB_MERGE_C R59, RZ, R59, RZ ;  /* 0x0000003bff3b723e */ /* 0x000fe200048070ff */
[----:B------:R0:W-:Y:S01]  /*5370*/  @!P2 STG.E.U8 desc[UR20][R14.64+0x19], R5 ;  /* 0x000019050e00a986 */ /* 0x0001e2000c101114 */
[----:B-1----:R-:W-:Y:S02]  /*5380*/  F2FP.SATFINITE.E4M3.F32.PACK_AB_MERGE_C R25, RZ, R68, RZ ;  /* 0x00000044ff19723e */ /* 0x002fe400048070ff */
[----:B------:R-:W-:Y:S01]  /*5390*/  ISETP.GE.AND P2, PT, R26, 0x2a, PT ;  /* 0x0000002a1a00780c */ /* 0x000fe20003f46270 */
[----:B------:R-:W-:Y:S01]  /*53a0*/  @!P6 STG.E.U8 desc[UR20][R18.64+0x20], R67 ;  /* 0x000020431200e986 */ /* 0x000fe2000c101114 */
[----:B------:R-:W-:-:S02]  /*53b0*/  F2FP.SATFINITE.E4M3.F32.PACK_AB_MERGE_C R57, RZ, R57, RZ ;  /* 0x00000039ff39723e */ /* 0x000fc400048070ff */
[----:B------:R-:W-:Y:S01]  /*53c0*/  F2FP.SATFINITE.E4M3.F32.PACK_AB_MERGE_C R23, RZ, R23, RZ ;  /* 0x00000017ff17723e */ /* 0x000fe200048070ff */
[----:B------:R1:W-:Y:S01]  /*53d0*/  @!P5 STG.E.U8 desc[UR20][R18.64+0x21], R25 ;  /* 0x000021191200d986 */ /* 0x0003e2000c101114 */
[----:B------:R-:W-:Y:S02]  /*53e0*/  ISETP.GE.AND P5, PT, R26, 0x29, PT ;  /* 0x000000291a00780c */ /* 0x000fe40003fa6270 */
[----:B------:R-:W-:Y:S01]  /*53f0*/  F2FP.SATFINITE.E4M3.F32.PACK_AB_MERGE_C R21, RZ, R21, RZ ;  /* 0x00000015ff15723e */ /* 0x000fe200048070ff */
[----:B------:R-:W-:Y:S01]  /*5400*/  @!P3 STG.E.U8 desc[UR20][R14.64+0x20], R65 ;  /* 0x000020410e00b986 */ /* 0x000fe2000c101114 */
[C---:B------:R-:W-:Y:S02]  /*5410*/  ISETP.LT.OR P3, PT, R6.reuse, 0x1, !P2 ;  /* 0x000000010600780c */ /* 0x040fe40005761670 */
[C---:B------:R-:W-:Y:S02]  /*5420*/  ISETP.LT.OR P6, PT, R6.reuse, 0x1, !P5 ;  /* 0x000000010600780c */ /* 0x040fe40006fc1670 */
[----:B------:R-:W-:-:S02]  /*5430*/  ISETP.LT.OR P5, PT, R6, 0x9, !P5 ;  /* 0x000000090600780c */ /* 0x000fc40006fa1670 */
[----:B0-----:R-:W-:Y:S02]  /*5440*/  F2FP.SATFINITE.E4M3.F32.PACK_AB_MERGE_C R5, RZ, R66, RZ ;  /* 0x00000042ff05723e */ /* 0x001fe400048070ff */
[----:B-1----:R-:W-:Y:S02]  /*5450*/  F2FP.SATFINITE.E4M3.F32.PACK_AB_MERGE_C R25, RZ, R64, RZ ;  /* 0x00000040ff19723e */ /* 0x002fe400048070ff */
[----:B------:R-:W-:Y:S01]  /*5460*/  ISETP.LT.OR P2, PT, R6, 0x9, !P2 ;  /* 0x000000090600780c */ /* 0x000fe20005741670 */
[----:B------:R0:W-:Y:S01]  /*5470*/  @!P1 STG.E.U8 desc[UR20][R14.64+0x21], R5 ;  /* 0x000021050e009986 */ /* 0x0001e2000c101114 */
[C---:B------:R-:W-:Y:S02]  /*5480*/  ISETP.GE.AND P1, PT, R26.reuse, 0x31, PT ;  /* 0x000000311a00780c */ /* 0x040fe40003f26270 */
[----:B------:R-:W-:Y:S01]  /*5490*/  F2FP.SATFINITE.E4M3.F32.PACK_AB_MERGE_C R27, RZ, R22, RZ ;  /* 0x00000016ff1b723e */ /* 0x000fe200048070ff */
[----:B------:R1:W-:Y:S01]  /*54a0*/  @!P3 STG.E.U8 desc[UR20][R18.64+0x29], R25 ;  /* 0x000029191200b986 */ /* 0x0003e2000c101114 */
[----:B------:R-:W-:-:S03]  /*54b0*/  ISETP.GE.AND P3, PT, R26, 0x32, PT ;  /* 0x000000321a00780c */ /* 0x000fc60003f66270 */
[----:B------:R-:W-:Y:S01]  /*54c0*/  @!P6 STG.E.U8 desc[UR20][R18.64+0x28], R63 ;  /* 0x0000283f1200e986 */ /* 0x000fe2000c101114 */
[C---:B------:R-:W-:Y:S02]  /*54d0*/  ISETP.LT.OR P6, PT, R6.reuse, 0x1, !P1 ;  /* 0x000000010600780c */ /* 0x040fe40004fc1670 */
[C---:B------:R-:W-:Y:S01]  /*54e0*/  ISETP.LT.OR P1, PT, R6.reuse, 0x9, !P1 ;  /* 0x000000090600780c */ /* 0x040fe20004f21670 */
[----:B------:R-:W-:Y:S01]  /*54f0*/  @!P5 STG.E.U8 desc[UR20][R14.64+0x28], R61 ;  /* 0x0000283d0e00d986 */ /* 0x000fe2000c101114 */
[C---:B------:R-:W-:Y:S02]  /*5500*/  ISETP.LT.OR P5, PT, R6.reuse, 0x1, !P3 ;  /* 0x000000010600780c */ /* 0x040fe40005fa1670 */
[----:B0-----:R-:W-:Y:S02]  /*5510*/  F2FP.SATFINITE.E4M3.F32.PACK_AB_MERGE_C R5, RZ, R62, RZ ;  /* 0x0000003eff05723e */ /* 0x001fe400048070ff */
[----:B-1----:R-:W-:Y:S02]  /*5520*/  F2FP.SATFINITE.E4M3.F32.PACK_AB_MERGE_C R25, RZ, R60, RZ ;  /* 0x0000003cff19723e */ /* 0x002fe400048070ff */
[----:B------:R-:W-:Y:S01]  /*5530*/  ISETP.LT.OR P3, PT, R6, 0x9, !P3 ;  /* 0x000000090600780c */ /* 0x000fe20005f61670 */
[----:B------:R0:W-:Y:S01]  /*5540*/  @!P2 STG.E.U8 desc[UR20][R14.64+0x29], R5 ;  /* 0x000029050e00a986 */ /* 0x0001e2000c101114 */
[----:B------:R-:W-:-:S03]  /*5550*/  ISETP.GE.AND P2, PT, R26, 0x39, PT ;  /* 0x000000391a00780c */ /* 0x000fc60003f46270 */
[----:B------:R-:W-:Y:S01]  /*5560*/  @!P6 STG.E.U8 desc[UR20][R18.64+0x30], R59 ;  /* 0x0000303b1200e986 */ /* 0x000fe2000c101114 */
[----:B------:R-:W-:-:S03]  /*5570*/  ISETP.GE.AND P6, PT, R26, 0x3a, PT ;  /* 0x0000003a1a00780c */ /* 0x000fc60003fc6270 */
[----:B------:R1:W-:Y:S01]  /*5580*/  @!P5 STG.E.U8 desc[UR20][R18.64+0x31], R25 ;  /* 0x000031191200d986 */ /* 0x0003e2000c101114 */
[C---:B------:R-:W-:Y:S02]  /*5590*/  ISETP.LT.OR P5, PT, R6.reuse, 0x1, !P6 ;  /* 0x000000010600780c */ /* 0x040fe400077a1670 */
[C---:B------:R-:W-:Y:S01]  /*55a0*/  ISETP.LT.OR P6, PT, R6.reuse, 0x9, !P6 ;  /* 0x000000090600780c */ /* 0x040fe200077c1670 */
[----:B------:R2:W-:Y:S01]  /*55b0*/  @!P1 STG.E.U8 desc[UR20][R14.64+0x30], R57 ;  /* 0x000030390e009986 */ /* 0x0005e2000c101114 */
[C---:B------:R-:W-:Y:S02]  /*55c0*/  ISETP.LT.OR P1, PT, R6.reuse, 0x1, !P2 ;  /* 0x000000010600780c */ /* 0x040fe40005721670 */
[----:B------:R-:W-:Y:S02]  /*55d0*/  ISETP.LT.OR P2, PT, R6, 0x9, !P2 ;  /* 0x000000090600780c */ /* 0x000fe40005741670 */
[----:B0-----:R-:W-:Y:S02]  /*55e0*/  F2FP.SATFINITE.E4M3.F32.PACK_AB_MERGE_C R5, RZ, R58, RZ ;  /* 0x0000003aff05723e */ /* 0x001fe400048070ff */
[----:B-1----:R-:W-:-:S03]  /*55f0*/  F2FP.SATFINITE.E4M3.F32.PACK_AB_MERGE_C R25, RZ, R56, RZ ;  /* 0x00000038ff19723e */ /* 0x002fc600048070ff */
[----:B------:R2:W-:Y:S04]  /*5600*/  @!P3 STG.E.U8 desc[UR20][R14.64+0x31], R5 ;  /* 0x000031050e00b986 */ /* 0x0005e8000c101114 */
[----:B------:R2:W-:Y:S04]  /*5610*/  @!P1 STG.E.U8 desc[UR20][R18.64+0x38], R23 ;  /* 0x0000381712009986 */ /* 0x0005e8000c101114 */
[----:B------:R2:W-:Y:S04]  /*5620*/  @!P5 STG.E.U8 desc[UR20][R18.64+0x39], R25 ;  /* 0x000039191200d986 */ /* 0x0005e8000c101114 */
[----:B------:R2:W-:Y:S04]  /*5630*/  @!P2 STG.E.U8 desc[UR20][R14.64+0x38], R21 ;  /* 0x000038150e00a986 */ /* 0x0005e8000c101114 */
[----:B------:R2:W-:Y:S02]  /*5640*/  @!P6 STG.E.U8 desc[UR20][R14.64+0x39], R27 ;  /* 0x0000391b0e00e986 */ /* 0x0005e4000c101114 */
.L_x_106:
[----:B------:R-:W-:Y:S05]  /*5650*/  BSYNC B0 ;  /* 0x0000000000007941 */ /* 0x000fea0003800000 */
.L_x_40:
[C---:B------:R-:W-:Y:S01]  /*5660*/  LEA R2, P1, R8.reuse, R2, 0x1 ;  /* 0x0000000208027211 */ /* 0x040fe200078208ff */
[----:B------:R-:W-:Y:S01]  /*5670*/  ULDC.64 UR6, c[0x0][0x650] ;  /* 0x0001940000067ab9 */ /* 0x000fe20000000a00 */
[----:B-----5:R-:W-:Y:S01]  /*5680*/  IMAD.U32 R4, RZ, RZ, UR16 ;  /* 0x00000010ff047e24 */ /* 0x020fe2000f8e00ff */
[----:B012---:R-:W-:Y:S01]  /*5690*/  PRMT R14, RZ, 0x7610, R14 ;  /* 0x00007610ff0e7816 */ /* 0x007fe2000000000e */
[----:B------:R-:W-:Y:S01]  /*56a0*/  IMAD.MOV.U32 R6, RZ, RZ, -0x1 ;  /* 0xffffffffff067424 */ /* 0x000fe200078e00ff */
[----:B------:R-:W-:Y:S01]  /*56b0*/  LEA.HI.X R3, R8, R3, R0, 0x1, P1 ;  /* 0x0000000308037211 */ /* 0x000fe200008f0c00 */
[----:B------:R0:W-:Y:S01]  /*56c0*/  SYNCS.ARRIVE.TRANS64.A1T0 RZ, [R4+UR23], RZ ;  /* 0x000000ff04ff79a7 */ /* 0x0001e20008100017 */
[----:B------:R-:W-:Y:S01]  /*56d0*/  ISETP.GE.U32.AND P1, PT, R2, UR6, PT ;  /* 0x0000000602007c0c */ /* 0x000fe2000bf26070 */
[----:B------:R-:W-:-:S03]  /*56e0*/  IMAD.MOV.U32 R5, RZ, RZ, -0x1 ;  /* 0xffffffffff057424 */ /* 0x000fc600078e00ff */
[----:B------:R-:W-:Y:S01]  /*56f0*/  ISETP.GE.U32.AND.EX P1, PT, R3, UR7, PT, P1 ;  /* 0x0000000703007c0c */ /* 0x000fe2000bf26110 */
[----:B0-----:R-:W-:-:S12]  /*5700*/  IMAD.MOV.U32 R4, RZ, RZ, -0x1 ;  /* 0xffffffffff047424 */ /* 0x001fd800078e00ff */
[----:B------:R-:W-:Y:S05]  /*5710*/  @P1 BRA `(.L_x_107) ;  /* 0x0000000400601947 */ /* 0x000fea0003800000 */
[----:B------:R-:W0:Y:S01]  /*5720*/  S2R R26, SR_CTAID.X ;  /* 0x00000000001a7919 */ /* 0x000e220000002500 */
[----:B------:R-:W1:Y:S01]  /*5730*/  LDC.64 R22, c[0x0][0x628] ;  /* 0x00018a00ff167b82 */ /* 0x000e620000000a00 */
[----:B------:R-:W-:Y:S01]  /*5740*/  ULDC UR6, c[0x0][0x150] ;  /* 0x0000540000067ab9 */ /* 0x000fe20000000800 */
[----:B------:R-:W-:Y:S01]  /*5750*/  IMAD.MOV.U32 R18, RZ, RZ, R2 ;  /* 0x000000ffff127224 */ /* 0x000fe200078e0002 */
[----:B------:R-:W2:Y:S01]  /*5760*/  S2R R28, SR_CTAID.Y ;  /* 0x00000000001c7919 */ /* 0x000ea20000002600 */
[----:B------:R-:W-:-:S04]  /*5770*/  IMAD.MOV.U32 R19, RZ, RZ, R3 ;  /* 0x000000ffff137224 */ /* 0x000fc800078e0003 */
[----:B------:R-:W2:Y:S08]  /*5780*/  LDC R29, c[0x0][0x144] ;  /* 0x00005100ff1d7b82 */ /* 0x000eb00000000800 */
[----:B------:R-:W2:Y:S08]  /*5790*/  LDC R6, c[0x0][0x630] ;  /* 0x00018c00ff067b82 */ /* 0x000eb00000000800 */
[----:B---34-:R-:W3:Y:S01]  /*57a0*/  LDC.64 R24, c[0x0][0x620] ;  /* 0x00018800ff187b82 */ /* 0x018ee20000000a00 */
[----:B-1----:R-:W-:-:S04]  /*57b0*/  ISETP.NE.U32.AND P1, PT, R22, RZ, PT ;  /* 0x000000ff1600720c */ /* 0x002fc80003f25070 */
[----:B------:R-:W-:Y:S02]  /*57c0*/  ISETP.NE.AND.EX P1, PT, R23, RZ, PT, P1 ;  /* 0x000000ff1700720c */ /* 0x000fe40003f25310 */
[----:B0-----:R-:W-:-:S05]  /*57d0*/  I2FP.F32.U32 R4, R26 ;  /* 0x0000001a00047245 */ /* 0x001fca0000201000 */
[----:B------:R-:W-:-:S04]  /*57e0*/  FMUL R4, R4, UR6 ;  /* 0x0000000604047c20 */ /* 0x000fc80008400000 */
[----:B------:R0:W1:Y:S02]  /*57f0*/  F2I.U32.TRUNC.NTZ R27, R4 ;  /* 0x00000004001b7305 */ /* 0x000064000020f000 */
[----:B--2---:R-:W-:Y:S05]  /*5800*/  @!P1 BRA `(.L_x_108) ;  /* 0x0000000000289947 */ /* 0x004fea0003800000 */
[----:B------:R-:W2:Y:S02]  /*5810*/  LDC R5, c[0x0][0x634] ;  /* 0x00018d00ff057b82 */ /* 0x000ea40000000800 */
[----:B--2---:R-:W-:-:S05]  /*5820*/  IADD3 R19, P1, R2, R5, RZ ;  /* 0x0000000502137210 */ /* 0x004fca0007f3e0ff */
[----:B------:R-:W-:-:S04]  /*5830*/  IMAD.X R21, RZ, RZ, R3, P1 ;  /* 0x000000ffff157224 */ /* 0x000fc800008e0603 */
[----:B0-----:R-:W-:-:S04]  /*5840*/  IMAD.WIDE.U32 R4, R21, R22, RZ ;  /* 0x0000001615047225 */ /* 0x001fc800078e00ff */
[----:B------:R-:W-:-:S04]  /*5850*/  IMAD.WIDE.U32 R14, P1, R19, R23, R4 ;  /* 0x00000017130e7225 */ /* 0x000fc80007820004 */
[----:B------:R-:W-:-:S04]  /*5860*/  IMAD.WIDE.U32 R4, R19, R22, RZ ;  /* 0x0000001613047225 */ /* 0x000fc800078e00ff */
[----:B------:R-:W-:Y:S01]  /*5870*/  IMAD.X R19, RZ, RZ, RZ, P1 ;  /* 0x000000ffff137224 */ /* 0x000fe200008e06ff */
[----:B------:R-:W-:Y:S01]  /*5880*/  IADD3 RZ, P1, R5, R14, RZ ;  /* 0x0000000e05ff7210 */ /* 0x000fe20007f3e0ff */
[----:B------:R-:W-:-:S04]  /*5890*/  IMAD.MOV.U32 R18, RZ, RZ, R15 ;  /* 0x000000ffff127224 */ /* 0x000fc800078e000f */
[----:B------:R-:W-:-:S08]  /*58a0*/  IMAD.WIDE.U32.X R18, R21, R23, R18, P1 ;  /* 0x0000001715127225 */ /* 0x000fd000008e0412 */
.L_x_108:
[-CC-:B------:R-:W-:Y:S01]  /*58b0*/  SHF.R.U64 R23, R18, R6.reuse, R19.reuse ;  /* 0x0000000612177219 */ /* 0x180fe20000001213 */
[----:B------:R-:W2:Y:S01]  /*58c0*/  LDC.64 R32, c[0x0][0x640] ;  /* 0x00019000ff207b82 */ /* 0x000ea20000000a00 */
[----:B0-----:R-:W-:Y:S01]  /*58d0*/  SHF.R.U32.HI R4, RZ, R6, R19 ;  /* 0x00000006ff047219 */ /* 0x001fe20000011613 */
[----:B-1----:R-:W-:Y:S01]  /*58e0*/  IMAD.MOV R27, RZ, RZ, -R27 ;  /* 0x000000ffff1b7224 */ /* 0x002fe200078e0a1b */
[----:B------:R-:W-:Y:S01]  /*58f0*/  IADD3 R15, P1, RZ, -R23, RZ ;  /* 0x80000017ff0f7210 */ /* 0x000fe20007f3e0ff */
[----:B------:R-:W-:Y:S01]  /*5900*/  ULDC UR6, c[0x0][0x154] ;  /* 0x0000550000067ab9 */ /* 0x000fe20000000800 */
[----:B------:R-:W-:Y:S02]  /*5910*/  IMAD.MOV.U32 R19, RZ, RZ, 0x1 ;  /* 0x00000001ff137424 */ /* 0x000fe400078e00ff */
[----:B------:R-:W-:Y:S01]  /*5920*/  IMAD R29, R29, R27, R26 ;  /* 0x0000001b1d1d7224 */ /* 0x000fe200078e021a */
[----:B------:R-:W0:Y:S01]  /*5930*/  LDC R14, c[0x0][0x618] ;  /* 0x00018600ff0e7b82 */ /* 0x000e220000000800 */
[----:B------:R-:W-:-:S04]  /*5940*/  IMAD.X R5, RZ, RZ, ~R4, P1 ;  /* 0x000000ffff057224 */ /* 0x000fc800008e0e04 */
[-C--:B---3--:R-:W-:Y:S02]  /*5950*/  IMAD R6, R5, R24.reuse, RZ ;  /* 0x0000001805067224 */ /* 0x088fe400078e02ff */
[C---:B------:R-:W-:Y:S01]  /*5960*/  IMAD.WIDE.U32 R4, R15.reuse, R24, R2 ;  /* 0x000000180f047225 */ /* 0x040fe200078e0002 */
[----:B------:R-:W1:Y:S03]  /*5970*/  LDC R18, c[0x0][0x608] ;  /* 0x00018200ff127b82 */ /* 0x000e660000000800 */
[----:B------:R-:W-:Y:S01]  /*5980*/  IMAD R15, R15, R25, R6 ;  /* 0x000000190f0f7224 */ /* 0x000fe200078e0206 */
[----:B------:R-:W-:-:S03]  /*5990*/  I2FP.F32.U32 R6, R28 ;  /* 0x0000001c00067245 */ /* 0x000fc60000201000 */
[----:B------:R-:W-:Y:S01]  /*59a0*/  IMAD.IADD R5, R5, 0x1, R15 ;  /* 0x0000000105057824 */ /* 0x000fe200078e020f */
[----:B------:R-:W3:Y:S01]  /*59b0*/  LDC R30, c[0x0][0x658] ;  /* 0x00019600ff1e7b82 */ /* 0x000ee20000000800 */
[----:B--2---:R-:W-:Y:S01]  /*59c0*/  ISETP.NE.U32.AND P1, PT, R32, RZ, PT ;  /* 0x000000ff2000720c */ /* 0x004fe20003f25070 */
[----:B------:R-:W-:-:S03]  /*59d0*/  IMAD.MOV.U32 R15, RZ, RZ, -0x1 ;  /* 0xffffffffff0f7424 */ /* 0x000fc600078e00ff */
[----:B------:R-:W-:-:S03]  /*59e0*/  ISETP.NE.AND.EX P1, PT, R33, RZ, PT, P1 ;  /* 0x000000ff2100720c */ /* 0x000fc60003f25310 */
[----:B------:R-:W2:Y:S01]  /*59f0*/  LDC R27, c[0x0][0x148] ;  /* 0x00005200ff1b7b82 */ /* 0x000ea20000000800 */
[-CC-:B0-----:R-:W-:Y:S02]  /*5a00*/  SHF.R.U64 R22, R4, R14.reuse, R5.reuse ;  /* 0x0000000e04167219 */ /* 0x181fe40000001205 */
[----:B------:R-:W-:Y:S01]  /*5a10*/  SHF.R.U32.HI R5, RZ, R14, R5 ;  /* 0x0000000eff057219 */ /* 0x000fe20000011605 */
[----:B------:R-:W-:-:S04]  /*5a20*/  FMUL R14, R6, UR6 ;  /* 0x00000006060e7c20 */ /* 0x000fc80008400000 */
[----:B------:R-:W0:Y:S01]  /*5a30*/  LDC R26, c[0x0][0x600] ;  /* 0x00018000ff1a7b82 */ /* 0x000e220000000800 */
[----:B------:R4:W0:Y:S01]  /*5a40*/  F2I.U32.TRUNC.NTZ R25, R14 ;  /* 0x0000000e00197305 */ /* 0x000822000020f000 */
[-CC-:B-1----:R-:W-:Y:S02]  /*5a50*/  SHF.R.U64 R6, R22, R18.reuse, R5.reuse ;  /* 0x0000001216067219 */ /* 0x182fe40000001205 */
[----:B------:R-:W-:-:S04]  /*5a60*/  SHF.R.U32.HI R5, RZ, R18, R5 ;  /* 0x00000012ff057219 */ /* 0x000fc80000011605 */
[----:B------:R-:W1:Y:S01]  /*5a70*/  LDC R34, c[0x0][0x648] ;  /* 0x00019200ff227b82 */ /* 0x000e620000000800 */
[-CC-:B---3--:R-:W-:Y:S02]  /*5a80*/  SHF.R.U64 R24, R6, R30.reuse, R5.reuse ;  /* 0x0000001e06187219 */ /* 0x188fe40000001205 */
[-C--:B------:R-:W-:Y:S02]  /*5a90*/  SHF.L.U32 R15, R15, R30.reuse, RZ ;  /* 0x0000001e0f0f7219 */ /* 0x080fe400000006ff */
[-C--:B------:R-:W-:Y:S01]  /*5aa0*/  SHF.R.U32.HI R5, RZ, R30.reuse, R5 ;  /* 0x0000001eff057219 */ /* 0x080fe20000011605 */
[----:B------:R-:W-:Y:S01]  /*5ab0*/  IMAD.MOV.U32 R4, RZ, RZ, R24 ;  /* 0x000000ffff047224 */ /* 0x000fe200078e0018 */
[----:B------:R-:W-:Y:S01]  /*5ac0*/  SHF.L.U32 R30, R19, R30, RZ ;  /* 0x0000001e131e7219 */ /* 0x000fe200000006ff */
[----:B------:R-:W3:Y:S01]  /*5ad0*/  LDC R35, c[0x0][0x638] ;  /* 0x00018e00ff237b82 */ /* 0x000ee20000000800 */
[----:B------:R-:W-:-:S07]  /*5ae0*/  LOP3.LUT R31, RZ, R15, RZ, 0x33, !PT ;  /* 0x0000000fff1f7212 */ /* 0x000fce00078e33ff */
[----:B------:R-:W0:Y:S01]  /*5af0*/  LDC R36, c[0x0][0x610] ;  /* 0x00018400ff247b82 */ /* 0x000e220000000800 */
[----:B----4-:R-:W-:Y:S05]  /*5b00*/  @!P1 BRA `(.L_x_109) ;  /* 0x0000000000289947 */ /* 0x010fea0003800000 */
        /* <DEDUP_REMOVED lines=10> */
.L_x_109:
[----:B-1----:R-:W-:Y:S01]  /*5bb0*/  SHF.R.U64 R4, R4, R34, R5 ;  /* 0x0000002204047219 */ /* 0x002fe20000001205 */
[----:B0-----:R-:W-:Y:S01]  /*5bc0*/  VIADD R19, R26, 0xffffffff ;  /* 0xffffffff1a137836 */ /* 0x001fe20000000000 */
[----:B------:R-:W-:Y:S01]  /*5bd0*/  LOP3.LUT R15, R6, R31, RZ, 0xc0, !PT ;  /* 0x0000001f060f7212 */ /* 0x000fe200078ec0ff */
[----:B------:R-:W-:Y:S02]  /*5be0*/  IMAD.MOV R25, RZ, RZ, -R25 ;  /* 0x000000ffff197224 */ /* 0x000fe400078e0a19 */
[----:B------:R-:W-:Y:S02]  /*5bf0*/  IMAD.MOV R5, RZ, RZ, -R4 ;  /* 0x000000ffff057224 */ /* 0x000fe400078e0a04 */
[----:B------:R-:W-:Y:S01]  /*5c00*/  IMAD R6, R30, R4, R15 ;  /* 0x000000041e067224 */ /* 0x000fe200078e020f */
[----:B------:R-:W-:Y:S01]  /*5c10*/  LOP3.LUT R15, R22, R19, RZ, 0xc0, !PT ;  /* 0x00000013160f7212 */ /* 0x000fe200078ec0ff */
[----:B--2---:R-:W-:Y:S02]  /*5c20*/  @P4 IMAD R29, R27, R25, R28 ;  /* 0x000000191b1d4224 */ /* 0x004fe400078e021c */
[----:B---3--:R-:W-:-:S02]  /*5c30*/  IMAD R4, R5, R35, R24 ;  /* 0x0000002305047224 */ /* 0x008fc400078e0218 */
[----:B------:R-:W-:Y:S02]  /*5c40*/  IMAD R6, R6, R36, R29 ;  /* 0x0000002406067224 */ /* 0x000fe400078e021d */
[----:B------:R-:W-:Y:S02]  /*5c50*/  IMAD R5, R4, R26, R15 ;  /* 0x0000001a04057224 */ /* 0x000fe400078e020f */
[----:B------:R-:W-:-:S03]  /*5c60*/  IMAD.MOV.U32 R14, RZ, RZ, 0x1 ;  /* 0x00000001ff0e7424 */ /* 0x000fc600078e00ff */
[----:B------:R-:W-:Y:S02]  /*5c70*/  SEL R4, R5, R6, !P4 ;  /* 0x0000000605047207 */ /* 0x000fe40006000000 */
[----:B------:R-:W-:Y:S01]  /*5c80*/  SEL R6, R6, R5, !P4 ;  /* 0x0000000506067207 */ /* 0x000fe20006000000 */
[----:B------:R-:W-:-:S07]  /*5c90*/  IMAD.MOV.U32 R5, RZ, RZ, R23 ;  /* 0x000000ffff057224 */ /* 0x000fce00078e0017 */
.L_x_107:
[----:B------:R-:W-:Y:S02]  /*5ca0*/  LOP3.LUT P1, RZ, R14, 0xff, RZ, 0xc0, !PT ;  /* 0x000000ff0eff7812 */ /* 0x000fe4000782c0ff */
[----:B------:R-:W-:-:S11]  /*5cb0*/  LOP3.LUT R86, R86, 0x1, RZ, 0x3c, !PT ;  /* 0x0000000156567812 */ /* 0x000fd600078e3cff */
[----:B------:R-:W-:Y:S05]  /*5cc0*/  @P1 BRA `(.L_x_110) ;  /* 0xffffffc000001947 */ /* 0x000fea000383ffff */
[----:B------:R-:W-:Y:S05]  /*5cd0*/  EXIT ;  /* 0x000000000000794d */ /* 0x000fea0003800000 */
.L_x_18:
[----:B------:R-:W-:-:S08]  /*5ce0*/  ISETP.NE.AND P0, PT, R22, RZ, PT ;  /* 0x000000ff1600720c */ /* 0x000fd00003f05270 */
[----:B--2-45:R-:W0:-:S00]  /*5cf0*/  USETMAXREG.DEALLOC.CTAPOOL 0x28 ;  /* 0x00000028000079c8 */ /* 0x034e0000080e0500 */
[----:B------:R-:W-:Y:S05]  /*5d00*/  @P0 EXIT ;  /* 0x000000000000094d */ /* 0x000fea0003800000 */
[----:B0-----:R-:W-:Y:S01]  /*5d10*/  LOP3.LUT P0, RZ, R17, 0xff, RZ, 0xc0, !PT ;  /* 0x000000ff11ff7812 */ /* 0x001fe2000780c0ff */
[----:B------:R-:W-:Y:S02]  /*5d20*/  IMAD.MOV.U32 R12, RZ, RZ, 0x1 ;  /* 0x00000001ff0c7424 */ /* 0x000fe400078e00ff */
[----:B------:R-:W-:-:S10]  /*5d30*/  IMAD.MOV.U32 R13, RZ, RZ, RZ ;  /* 0x000000ffff0d7224 */ /* 0x000fd400078e00ff */
[----:B------:R-:W-:Y:S05]  /*5d40*/  @!P0 BRA `(.L_x_111) ;  /* 0x0000000c001c8947 */ /* 0x000fea0003800000 */
[----:B------:R-:W0:Y:S01]  /*5d50*/  S2UR UR8, SR_CgaCtaId ;  /* 0x00000000000879c3 */ /* 0x000e220000008800 */
[----:B------:R-:W-:Y:S01]  /*5d60*/  LOP3.LUT P0, RZ, R11, 0x1f, RZ, 0xc0, !PT ;  /* 0x0000001f0bff7812 */ /* 0x000fe2000780c0ff */
[----:B------:R-:W-:Y:S01]  /*5d70*/  ULDC UR5, c[0x0][0x658] ;  /* 0x0001960000057ab9 */ /* 0x000fe20000000800 */
[----:B------:R-:W-:Y:S01]  /*5d80*/  UMOV UR6, 0xffffffff ;  /* 0xffffffff00067882 */ /* 0x000fe20000000000 */
[----:B------:R-:W-:Y:S01]  /*5d90*/  BSSY B0, `(.L_x_111) ;  /* 0x00000c2000007945 */ /* 0x000fe20003800000 */
[----:B------:R-:W-:Y:S01]  /*5da0*/  USHF.L.U32 UR6, UR6, UR5, URZ ;  /* 0x0000000506067299 */ /* 0x000fe2000800063f */
[C---:B------:R-:W-:Y:S01]  /*5db0*/  ISETP.NE.AND P2, PT, R10.reuse, RZ, PT ;  /* 0x000000ff0a00720c */ /* 0x040fe20003f45270 */
[----:B------:R-:W-:Y:S01]  /*5dc0*/  IMAD.MOV.U32 R15, RZ, RZ, 0x1 ;  /* 0x00000001ff0f7424 */ /* 0x000fe200078e00ff */
[----:B------:R-:W-:Y:S01]  /*5dd0*/  ISETP.NE.OR P0, PT, R10, RZ, !P0 ;  /* 0x000000ff0a00720c */ /* 0x000fe20004705670 */
[----:B------:R-:W-:Y:S01]  /*5de0*/  IMAD.MOV.U32 R12, RZ, RZ, 0x1 ;  /* 0x00000001ff0c7424 */ /* 0x000fe200078e00ff */
[----:B------:R-:W-:Y:S01]  /*5df0*/  LOP3.LUT R14, R7, 0x2, RZ, 0xfc, !PT ;  /* 0x00000002070e7812 */ /* 0x000fe200078efcff */
[----:B------:R-:W-:Y:S01]  /*5e00*/  IMAD.MOV.U32 R13, RZ, RZ, RZ ;  /* 0x000000ffff0d7224 */ /* 0x000fe200078e00ff */
[----:B------:R-:W-:Y:S01]  /*5e10*/  ULDC UR4, c[0x0][0x600] ;  /* 0x0001800000047ab9 */ /* 0x000fe20000000800 */
[----:B------:R-:W-:Y:S01]  /*5e20*/  UMOV UR7, 0x1 ;  /* 0x0000000100077882 */ /* 0x000fe20000000000 */
[----:B------:R-:W-:-:S02]  /*5e30*/  UIADD3 UR22, UR13, 0x1, URZ ;  /* 0x000000010d167890 */ /* 0x000fc4000fffe03f */
[----:B------:R-:W-:Y:S02]  /*5e40*/  UIADD3 UR15, UR4, -0x1, URZ ;  /* 0xffffffff040f7890 */ /* 0x000fe4000fffe03f */
[----:B------:R-:W-:Y:S02]  /*5e50*/  USHF.L.U32 UR17, UR7, UR5, URZ ;  /* 0x0000000507117299 */ /* 0x000fe4000800063f */
[----:B------:R-:W-:Y:S01]  /*5e60*/  ULOP3.LUT UR16, URZ, UR6, URZ, 0x33, !UPT ;  /* 0x000000063f107292 */ /* 0x000fe2000f8e333f */
[----:B------:R-:W-:Y:S01]  /*5e70*/  ULDC.64 UR20, c[0x0][0x198] ;  /* 0x0000660000147ab9 */ /* 0x000fe20000000a00 */
[----:B0-----:R-:W-:-:S10]  /*5e80*/  IMAD.U32 R17, RZ, RZ, UR8 ;  /* 0x00000008ff117e24 */ /* 0x001fd4000f8e00ff */
.L_x_123:
[----:B------:R-:W-:-:S03]  /*5e90*/  UMOV UR4, 0xffffffff ;  /* 0xffffffff00047882 */ /* 0x000fc60000000000 */
[----:B------:R-:W-:Y:S05]  /*5ea0*/  BRA.DIV UR4, `(.L_x_112) ;  /* 0x0000002e04347947 */ /* 0x000fea000b800000 */
[----:B------:R-:W-:-:S13]  /*5eb0*/  ELECT P1, URZ, PT ;  /* 0x00000000003f782f */ /* 0x000fda0003820000 */
.L_x_188:
[----:B------:R-:W0:Y:S01]  /*5ec0*/  LDC R10, c[0x0][0x28c] ;  /* 0x0000a300ff0a7b82 */ /* 0x000e220000000800 */
[----:B------:R-:W-:Y:S01]  /*5ed0*/  BSSY B1, `(.L_x_113) ;  /* 0x000003a000017945 */ /* 0x000fe20003800000 */
[----:B0-----:R-:W-:-:S13]  /*5ee0*/  ISETP.LT.OR P1, PT, R10, 0x1, !P1 ;  /* 0x000000010a00780c */ /* 0x001fda0004f21670 */
[----:B------:R-:W-:Y:S05]  /*5ef0*/  @P1 BRA `(.L_x_114) ;  /* 0x0000000000dc1947 */ /* 0x000fea0003800000 */
[----:B------:R-:W-:Y:S02]  /*5f00*/  IMAD R17, R6, 0x2, R17 ;  /* 0x0000000206117824 */ /* 0x000fe400078e0211 */
[----:B------:R-:W-:Y:S02]  /*5f10*/  IMAD.SHL.U32 R18, R4, 0x40, RZ ;  /* 0x0000004004127824 */ /* 0x000fe400078e00ff */
[----:B------:R-:W-:Y:S02]  /*5f20*/  IMAD.MOV.U32 R20, RZ, RZ, RZ ;  /* 0x000000ffff147224 */ /* 0x000fe400078e00ff */
[----:B------:R-:W-:Y:S02]  /*5f30*/  IMAD.U32 R22, RZ, RZ, UR22 ;  /* 0x00000016ff167e24 */ /* 0x000fe4000f8e00ff */
[----:B------:R-:W-:Y:S02]  /*5f40*/  IMAD.MOV.U32 R4, RZ, RZ, R12 ;  /* 0x000000ffff047224 */ /* 0x000fe400078e000c */
[----:B------:R-:W-:-:S02]  /*5f50*/  IMAD.MOV.U32 R6, RZ, RZ, R13 ;  /* 0x000000ffff067224 */ /* 0x000fc400078e000d */
[----:B------:R-:W-:-:S07]  /*5f60*/  IMAD.SHL.U32 R16, R17, 0x20, RZ ;  /* 0x0000002011107824 */ /* 0x000fce00078e00ff */
.L_x_118:
[----:B------:R-:W0:Y:S01]  /*5f70*/  S2UR UR4, SR_CgaCtaId ;  /* 0x00000000000479c3 */ /* 0x000e220000008800 */
[----:B------:R-:W-:-:S07]  /*5f80*/  MOV R10, 0x400 ;  /* 0x00000400000a7802 */ /* 0x000fce0000000f00 */
[----:B------:R-:W1:Y:S01]  /*5f90*/  @!P2 LDC R11, c[0x0][0x500] ;  /* 0x00014000ff0bab82 */ /* 0x000e620000000800 */
[----:B0-----:R-:W-:-:S05]  /*5fa0*/  IMAD.U32 R17, RZ, RZ, UR4 ;  /* 0x00000004ff117e24 */ /* 0x001fca000f8e00ff */
[----:B------:R-:W-:Y:S02]  /*5fb0*/  LEA R21, R17, R10, 0x18 ;  /* 0x0000000a11157211 */ /* 0x000fe400078ec0ff */
[----:B------:R-:W-:-:S03]  /*5fc0*/  SHF.L.U32 R10, R4, 0x1f, RZ ;  /* 0x0000001f040a7819 */ /* 0x000fc600000006ff */
[----:B------:R-:W-:-:S04]  /*5fd0*/  IMAD R19, R6, 0x8, R21 ;  /* 0x0000000806137824 */ /* 0x000fc800078e0215 */
[----:B------:R-:W0:Y:S02]  /*5fe0*/  SYNCS.PHASECHK.TRANS64.TRYWAIT P1, [R19+URZ+0x1c0], R10 ;  /* 0x0001c00a130075a7 */ /* 0x000e24000802017f */
[----:B01----:R-:W-:Y:S05]  /*5ff0*/  @!P1 BRA `(.L_x_115) ;  /* 0x0000002c00009947 */ /* 0x003fea0003800000 */
.L_x_189:
[----:B0-----:R-:W-:Y:S01]  /*6000*/  PRMT R10, R14, 0x9910, RZ ;  /* 0x000099100e0a7816 */ /* 0x001fe200000000ff */
[----:B------:R0:W-:Y:S03]  /*6010*/  @!P2 SYNCS.ARRIVE.TRANS64 RZ, [R19+URZ], R11 ;  /* 0x0000000b13ffa9a7 */ /* 0x0001e6000800003f */
[----:B------:R-:W-:-:S13]  /*6020*/  ISETP.NE.AND P1, PT, R10, 0x2, PT ;  /* 0x000000020a00780c */ /* 0x000fda0003f25270 */
[----:B0-----:R-:W-:Y:S05]  /*6030*/  @P1 BRA `(.L_x_116) ;  /* 0x0000000000041947 */ /* 0x001fea0003800000 */
[----:B------:R-:W-:Y:S01]  /*6040*/  BPT.TRAP 0x1 ;  /* 0x000000040000795c */ /* 0x000fe20000300000 */
.L_x_116:
[----:B------:R-:W-:Y:S05]  /*6050*/  @P0 BRA `(.L_x_117) ;  /* 0x0000000000040947 */ /* 0x000fea0003800000 */
[----:B------:R-:W-:Y:S01]  /*6060*/  BPT.TRAP 0x1 ;  /* 0x000000040000795c */ /* 0x000fe20000300000 */
.L_x_117:
[----:B------:R-:W-:Y:S01]  /*6070*/  IMAD.SHL.U32 R10, R6, 0x800, RZ ;  /* 0x00000800060a7824 */ /* 0x000fe200078e00ff */
[----:B------:R-:W-:Y:S01]  /*6080*/  R2UR UR8, R21 ;  /* 0x00000000150872ca */ /* 0x000fe200000e0000 */
[----:B------:R-:W-:Y:S01]  /*6090*/  VIADD R22, R22, 0xffffffff ;  /* 0xffffffff16167836 */ /* 0x000fe20000000000 */
[----:B------:R-:W-:Y:S01]  /*60a0*/  R2UR UR9, R19 ;  /* 0x00000000130972ca */ /* 0x000fe200000e0000 */
[--C-:B------:R-:W-:Y:S01]  /*60b0*/  IMAD R11, R17, 0x400, R10.reuse ;  /* 0x00000400110b7824 */ /* 0x100fe200078e020a */
[----:B------:R-:W-:Y:S01]  /*60c0*/  IADD3 R10, R21, 0x1c480, R10 ;  /* 0x0001c480150a7810 */ /* 0x000fe20007ffe00a */
[----:B------:R-:W-:Y:S01]  /*60d0*/  UIADD3 UR4, UP0, UR20, 0xf0, URZ ;  /* 0x000000f014047890 */ /* 0x000fe2000ff1e03f */
[----:B------:R-:W-:Y:S01]  /*60e0*/  R2UR UR11, R16 ;  /* 0x00000000100b72ca */ /* 0x000fe200000e0000 */
[----:B------:R-:W-:Y:S01]  /*60f0*/  UIADD3 UR24, UP1, UR20, 0x1f0, URZ ;  /* 0x000001f014187890 */ /* 0x000fe2000ff3e03f */
[----:B------:R-:W-:Y:S01]  /*6100*/  R2UR UR5, R11 ;  /* 0x000000000b0572ca */ /* 0x000fe200000e0000 */
[----:B------:R-:W-:Y:S01]  /*6110*/  VIADD R6, R6, 0x1 ;  /* 0x0000000106067836 */ /* 0x000fe20000000000 */
[----:B------:R-:W-:Y:S01]  /*6120*/  R2UR UR10, R20 ;  /* 0x00000000140a72ca */ /* 0x000fe200000e0000 */
[----:B------:R-:W-:Y:S01]  /*6130*/  UIADD3.X UR25, URZ, UR21, URZ, UP1, !UPT ;  /* 0x000000153f197290 */ /* 0x000fe20008ffe43f */
[----:B------:R-:W-:Y:S01]  /*6140*/  R2UR UR12, R5 ;  /* 0x00000000050c72ca */ /* 0x000fe200000e0000 */
[----:B------:R-:W-:Y:S01]  /*6150*/  UMOV UR19, 0x30000 ;  /* 0x0003000000137882 */ /* 0x000fe20000000000 */
[----:B------:R-:W-:Y:S01]  /*6160*/  R2UR UR14, R10 ;  /* 0x000000000a0e72ca */ /* 0x000fe200000e0000 */
[----:B------:R-:W-:Y:S01]  /*6170*/  UMOV UR6, 0x0 ;  /* 0x0000000000067882 */ /* 0x000fe20000000000 */
[----:B------:R-:W-:Y:S01]  /*6180*/  R2UR UR18, R18 ;  /* 0x00000000121272ca */ /* 0x000fe200000e0000 */
[----:B------:R-:W-:Y:S01]  /*6190*/  UMOV UR7, 0x10000000 ;  /* 0x1000000000077882 */ /* 0x000fe20000000000 */
[----:B------:R-:W-:Y:S01]  /*61a0*/  ISETP.GT.AND P3, PT, R22, 0x1, PT ;  /* 0x000000011600780c */ /* 0x000fe20003f64270 */
[----:B------:R-:W-:Y:S01]  /*61b0*/  VIADD R20, R20, 0x20 ;  /* 0x0000002014147836 */ /* 0x000fe20000000000 */
[----:B------:R-:W-:Y:S01]  /*61c0*/  ISETP.NE.AND P1, PT, R6, 0x38, PT ;  /* 0x000000380600780c */ /* 0x000fe20003f25270 */
[----:B------:R-:W-:-:S02]  /*61d0*/  UIADD3 UR8, UR8, 0x480, UR5 ;  /* 0x0000048008087890 */ /* 0x000fc4000fffe005 */
[----:B------:R-:W-:Y:S01]  /*61e0*/  UIADD3.X UR5, URZ, UR21, URZ, UP0, !UPT ;  /* 0x000000153f057290 */ /* 0x000fe200087fe43f */
[----:B------:R-:W-:Y:S02]  /*61f0*/  SEL R11, RZ, 0x1, P1 ;  /* 0x00000001ff0b7807 */ /* 0x000fe40000800000 */
[----:B------:R-:W-:Y:S02]  /*6200*/  SEL R6, R6, RZ, P1 ;  /* 0x000000ff06067207 */ /* 0x000fe40000800000 */
[----:B------:R-:W-:-:S04]  /*6210*/  LOP3.LUT R4, R4, R11, RZ, 0x3c, !PT ;  /* 0x0000000b04047212 */ /* 0x000fc800078e3cff */
[----:B------:R0:W-:Y:S02]  /*6220*/  UTMALDG.3D.MULTICAST [UR8], [UR4], UR19, desc[UR6] ;  /* 0x00000608040073b4 */ /* 0x0001e40008011813 */
[----:B0-----:R-:W-:Y:S01]  /*6230*/  UMOV UR8, UR14 ;  /* 0x0000000e00087c82 */ /* 0x001fe20008000000 */
[----:B------:R-:W-:Y:S02]  /*6240*/  UMOV UR11, UR18 ;  /* 0x00000012000b7c82 */ /* 0x000fe40008000000 */
[----:B------:R0:W-:Y:S02]  /*6250*/  UTMALDG.3D [UR8], [UR24], desc[UR6] ;  /* 0x00000608180075b4 */ /* 0x0001e40008011000 */
[----:B0-----:R-:W-:Y:S05]  /*6260*/  @P3 BRA `(.L_x_118) ;  /* 0xfffffffc00403947 */ /* 0x001fea000383ffff */
.L_x_114:
[----:B------:R-:W-:Y:S05]  /*6270*/  BSYNC B1 ;  /* 0x0000000000017941 */ /* 0x000fea0003800000 */
.L_x_113:
[----:B------:R-:W-:Y:S01]  /*6280*/  LOP3.LUT P5, RZ, R15, 0xff, RZ, 0xc0, !PT ;  /* 0x000000ff0fff7812 */ /* 0x000fe200078ac0ff */
[----:B------:R-:W-:Y:S01]  /*6290*/  VIADD R13, R13, UR13 ;  /* 0x0000000d0d0d7c36 */ /* 0x000fe20008000000 */
[----:B------:R-:W-:Y:S01]  /*62a0*/  ULDC.64 UR4, c[0x0][0x650] ;  /* 0x0001940000047ab9 */ /* 0x000fe20000000a00 */
[----:B------:R-:W-:Y:S01]  /*62b0*/  IMAD.U32 R5, RZ, RZ, UR13 ;  /* 0x0000000dff057e24 */ /* 0x000fe2000f8e00ff */
[----:B------:R-:W-:Y:S01]  /*62c0*/  UISETP.GE.U32.AND UP0, UPT, UR13, 0x38, UPT ;  /* 0x000000380d00788c */ /* 0x000fe2000bf06070 */
[----:B------:R-:W-:Y:S01]  /*62d0*/  BSSY B1, `(.L_x_119) ;  /* 0x000006b000017945 */ /* 0x000fe20003800000 */
[----:B------:R-:W-:Y:S01]  /*62e0*/  ISETP.GT.U32.AND P1, PT, R13, 0x37, PT ;  /* 0x000000370d00780c */ /* 0x000fe20003f24070 */
[----:B------:R-:W-:Y:S01]  /*62f0*/  IMAD.MOV.U32 R6, RZ, RZ, -0x1 ;  /* 0xffffffffff067424 */ /* 0x000fe200078e00ff */
[----:B------:R-:W-:Y:S02]  /*6300*/  PRMT R10, RZ, 0x7610, R10 ;  /* 0x00007610ff0a7816 */ /* 0x000fe4000000000a */
[----:B------:R-:W-:-:S02]  /*6310*/  ISETP.LT.U32.AND P1, PT, R5, 0x38, P1 ;  /* 0x000000380500780c */ /* 0x000fc40000f21070 */
[----:B------:R-:W-:Y:S01]  /*6320*/  PLOP3.LUT P3, PT, PT, PT, UP0, 0x80, 0x0 ;  /* 0x000000000000781c */ /* 0x000fe20003f6f008 */
[----:B------:R-:W0:Y:S01]  /*6330*/  @P5 S2R R17, SR_CgaCtaId ;  /* 0x0000000000115919 */ /* 0x000e220000008800 */
[----:B------:R-:W-:Y:S02]  /*6340*/  @P5 MOV R4, 0x400 ;  /* 0x0000040000045802 */ /* 0x000fe40000000f00 */
[----:B------:R-:W-:Y:S02]  /*6350*/  SEL R11, RZ, 0x1, !P1 ;  /* 0x00000001ff0b7807 */ /* 0x000fe40004800000 */
[----:B------:R-:W-:Y:S02]  /*6360*/  PRMT R15, RZ, 0x7610, R15 ;  /* 0x00007610ff0f7816 */ /* 0x000fe4000000000f */
[----:B------:R-:W-:Y:S02]  /*6370*/  LOP3.LUT R12, R12, R11, RZ, 0x3c, !PT ;  /* 0x0000000b0c0c7212 */ /* 0x000fe400078e3cff */
[----:B0-----:R-:W-:-:S04]  /*6380*/  @P5 LEA R4, R17, R4, 0x18 ;  /* 0x0000000411045211 */ /* 0x001fc800078ec0ff */
[----:B------:R0:W-:Y:S01]  /*6390*/  @P5 SYNCS.ARRIVE.TRANS64.A1T0 RZ, [R4+URZ+0x3b8], RZ ;  /* 0x0003b8ff04ff59a7 */ /* 0x0001e2000810003f */
[----:B------:R-:W-:-:S04]  /*63a0*/  IADD3 R2, P5, R2, R8, RZ ;  /* 0x0000000802027210 */ /* 0x000fc80007fbe0ff */
[----:B------:R-:W-:Y:S01]  /*63b0*/  ISETP.GE.U32.AND P1, PT, R2, UR4, PT ;  /* 0x0000000402007c0c */ /* 0x000fe2000bf26070 */
[----:B------:R-:W-:Y:S01]  /*63c0*/  IMAD.X R3, R3, 0x1, R0, P5 ;  /* 0x0000000103037824 */ /* 0x000fe200028e0600 */
[----:B0-----:R-:W-:-:S04]  /*63d0*/  SHF.R.U32.HI R4, RZ, 0x3, R13 ;  /* 0x00000003ff047819 */ /* 0x001fc8000001160d */
[----:B------:R-:W-:Y:S01]  /*63e0*/  ISETP.GE.U32.AND.EX P1, PT, R3, UR5, PT, P1 ;  /* 0x0000000503007c0c */ /* 0x000fe2000bf26110 */
[----:B------:R-:W-:-:S04]  /*63f0*/  IMAD.WIDE.U32 R4, R4, 0x24924925, RZ ;  /* 0x2492492504047825 */ /* 0x000fc800078e00ff */
[----:B------:R-:W-:Y:S01]  /*6400*/  IMAD R13, R5, -0x38, R13 ;  /* 0xffffffc8050d7824 */ /* 0x000fe200078e020d */
[----:B------:R-:W-:Y:S01]  /*6410*/  @P3 LOP3.LUT R12, R12, 0x1, R5, 0x78, !PT ;  /* 0x000000010c0c3812 */ /* 0x000fe200078e7805 */
[----:B------:R-:W-:Y:S02]  /*6420*/  IMAD.MOV.U32 R4, RZ, RZ, -0x1 ;  /* 0xffffffffff047424 */ /* 0x000fe400078e00ff */
[----:B------:R-:W-:-:S04]  /*6430*/  IMAD.MOV.U32 R5, RZ, RZ, -0x1 ;  /* 0xffffffffff057424 */ /* 0x000fc800078e00ff */
[----:B------:R-:W-:Y:S05]  /*6440*/  @P1 BRA `(.L_x_120) ;  /* 0x00000004004c1947 */ /* 0x000fea0003800000 */
[----:B------:R-:W0:Y:S01]  /*6450*/  S2R R18, SR_CTAID.X ;  /* 0x0000000000127919 */ /* 0x000e220000002500 */
[----:B------:R-:W-:Y:S01]  /*6460*/  ULDC.64 UR4, c[0x0][0x628] ;  /* 0x00018a0000047ab9 */ /* 0x000fe20000000a00 */
[----:B------:R-:W1:Y:S01]  /*6470*/  LDC R19, c[0x0][0x144] ;  /* 0x00005100ff137b82 */ /* 0x000e620000000800 */
[----:B------:R-:W-:Y:S01]  /*6480*/  ISETP.NE.U32.AND P1, PT, RZ, UR4, PT ;  /* 0x00000004ff007c0c */ /* 0x000fe2000bf25070 */
[----:B------:R-:W2:Y:S01]  /*6490*/  S2R R6, SR_CTAID.Y ;  /* 0x0000000000067919 */ /* 0x000ea20000002600 */
[----:B------:R-:W-:Y:S01]  /*64a0*/  ULDC UR7, c[0x0][0x630] ;  /* 0x00018c0000077ab9 */ /* 0x000fe20000000800 */
[----:B------:R-:W-:Y:S01]  /*64b0*/  ULDC UR8, c[0x0][0x150] ;  /* 0x0000540000087ab9 */ /* 0x000fe20000000800 */
[----:B------:R-:W-:Y:S01]  /*64c0*/  ISETP.NE.AND.EX P1, PT, RZ, UR5, PT, P1 ;  /* 0x00000005ff007c0c */ /* 0x000fe2000bf25310 */
[----:B------:R-:W-:Y:S02]  /*64d0*/  IMAD.MOV.U32 R4, RZ, RZ, R2 ;  /* 0x000000ffff047224 */ /* 0x000fe400078e0002 */
[----:B------:R-:W-:Y:S01]  /*64e0*/  IMAD.MOV.U32 R5, RZ, RZ, R3 ;  /* 0x000000ffff057224 */ /* 0x000fe200078e0003 */
[----:B0-----:R-:W-:-:S09]  /*64f0*/  I2FP.F32.U32 R20, R18 ;  /* 0x0000001200147245 */ /* 0x001fd20000201000 */
[----:B------:R-:W-:Y:S05]  /*6500*/  @!P1 BRA `(.L_x_121) ;  /* 0x0000000000289947 */ /* 0x000fea0003800000 */
[----:B------:R-:W-:Y:S02]  /*6510*/  ULDC UR6, c[0x0][0x634] ;  /* 0x00018d0000067ab9 */ /* 0x000fe40000000800 */
[----:B------:R-:W-:-:S05]  /*6520*/  IADD3 R5, P1, R2, UR6, RZ ;  /* 0x0000000602057c10 */ /* 0x000fca000ff3e0ff */
[----:B------:R-:W-:-:S04]  /*6530*/  IMAD.X R21, RZ, RZ, R3, P1 ;  /* 0x000000ffff157224 */ /* 0x000fc800008e0603 */
[----:B------:R-:W-:-:S04]  /*6540*/  IMAD.WIDE.U32 R10, R21, UR4, RZ ;  /* 0x00000004150a7c25 */ /* 0x000fc8000f8e00ff */
[----:B------:R-:W-:-:S04]  /*6550*/  IMAD.WIDE.U32 R10, P1, R5, UR5, R10 ;  /* 0x00000005050a7c25 */ /* 0x000fc8000f82000a */
[----:B------:R-:W-:-:S04]  /*6560*/  IMAD.WIDE.U32 R4, R5, UR4, RZ ;  /* 0x0000000405047c25 */ /* 0x000fc8000f8e00ff */
[----:B------:R-:W-:Y:S01]  /*6570*/  IMAD.MOV.U32 R4, RZ, RZ, R11 ;  /* 0x000000ffff047224 */ /* 0x000fe200078e000b */
[----:B------:R-:W-:Y:S01]  /*6580*/  IADD3 RZ, P3, R5, R10, RZ ;  /* 0x0000000a05ff7210 */ /* 0x000fe20007f7e0ff */
[----:B------:R-:W-:-:S04]  /*6590*/  IMAD.X R5, RZ, RZ, RZ, P1 ;  /* 0x000000ffff057224 */ /* 0x000fc800008e06ff */
[----:B------:R-:W-:-:S08]  /*65a0*/  IMAD.WIDE.U32.X R4, R21, UR5, R4, P3 ;  /* 0x0000000515047c25 */ /* 0x000fd000098e0404 */
.L_x_121:
[----:B------:R-:W-:Y:S01]  /*65b0*/  FMUL R20, R20, UR8 ;  /* 0x0000000814147c20 */ /* 0x000fe20008400000 */
[--C-:B------:R-:W-:Y:S01]  /*65c0*/  SHF.R.U64 R16, R4, UR7, R5.reuse ;  /* 0x0000000704107c19 */ /* 0x100fe20008001205 */
[----:B------:R-:W-:Y:S01]  /*65d0*/  ULDC.64 UR4, c[0x0][0x620] ;  /* 0x0001880000047ab9 */ /* 0x000fe20000000a00 */
[----:B------:R-:W-:Y:S01]  /*65e0*/  SHF.R.U32.HI R4, RZ, UR7, R5 ;  /* 0x00000007ff047c19 */ /* 0x000fe20008011605 */
[----:B------:R-:W-:Y:S01]  /*65f0*/  ULDC.64 UR6, c[0x0][0x640] ;  /* 0x0001900000067ab9 */ /* 0x000fe20000000a00 */
[----:B------:R-:W-:Y:S01]  /*6600*/  IADD3 R5, P1, RZ, -R16, RZ ;  /* 0x80000010ff057210 */ /* 0x000fe20007f3e0ff */
[----:B------:R-:W0:Y:S01]  /*6610*/  F2I.U32.TRUNC.NTZ R20, R20 ;  /* 0x0000001400147305 */ /* 0x000e22000020f000 */
[----:B------:R-:W3:Y:S03]  /*6620*/  LDC R21, c[0x0][0x148] ;  /* 0x00005200ff157b82 */ /* 0x000ee60000000800 */
[----:B------:R-:W-:Y:S01]  /*6630*/  IMAD.X R4, RZ, RZ, ~R4, P1 ;  /* 0x000000ffff047224 */ /* 0x000fe200008e0e04 */
[----:B------:R-:W-:-:S03]  /*6640*/  ISETP.NE.U32.AND P1, PT, RZ, UR6, PT ;  /* 0x00000006ff007c0c */ /* 0x000fc6000bf25070 */
[----:B------:R-:W-:Y:S01]  /*6650*/  IMAD R4, R4, UR4, RZ ;  /* 0x0000000404047c24 */ /* 0x000fe2000f8e02ff */
[----:B------:R-:W-:-:S03]  /*6660*/  ISETP.NE.AND.EX P1, PT, RZ, UR7, PT, P1 ;  /* 0x00000007ff007c0c */ /* 0x000fc6000bf25310 */
[C---:B------:R-:W-:Y:S01]  /*6670*/  IMAD R11, R5.reuse, UR5, R4 ;  /* 0x00000005050b7c24 */ /* 0x040fe2000f8e0204 */
[----:B------:R-:W-:Y:S01]  /*6680*/  ULDC UR5, c[0x0][0x154] ;  /* 0x0000550000057ab9 */ /* 0x000fe20000000800 */
[----:B------:R-:W-:Y:S01]  /*6690*/  IMAD.WIDE.U32 R4, R5, UR4, R2 ;  /* 0x0000000405047c25 */ /* 0x000fe2000f8e0002 */
[----:B------:R-:W-:-:S03]  /*66a0*/  ULDC UR4, c[0x0][0x618] ;  /* 0x0001860000047ab9 */ /* 0x000fc60000000800 */
[----:B0-----:R-:W-:Y:S02]  /*66b0*/  IMAD.MOV R10, RZ, RZ, -R20 ;  /* 0x000000ffff0a7224 */ /* 0x001fe400078e0a14 */
[----:B------:R-:W-:Y:S02]  /*66c0*/  IMAD.IADD R5, R5, 0x1, R11 ;  /* 0x0000000105057824 */ /* 0x000fe400078e020b */
[----:B-1----:R-:W-:Y:S01]  /*66d0*/  IMAD R18, R19, R10, R18 ;  /* 0x0000000a13127224 */ /* 0x002fe200078e0212 */
[----:B--2---:R-:W-:Y:S02]  /*66e0*/  I2FP.F32.U32 R10, R6 ;  /* 0x00000006000a7245 */ /* 0x004fe40000201000 */
[--C-:B------:R-:W-:Y:S02]  /*66f0*/  SHF.R.U64 R19, R4, UR4, R5.reuse ;  /* 0x0000000404137c19 */ /* 0x100fe40008001205 */
[----:B------:R-:W-:Y:S01]  /*6700*/  SHF.R.U32.HI R4, RZ, UR4, R5 ;  /* 0x00000004ff047c19 */ /* 0x000fe20008011605 */
[----:B------:R-:W-:Y:S01]  /*6710*/  FMUL R10, R10, UR5 ;  /* 0x000000050a0a7c20 */ /* 0x000fe20008400000 */
[----:B------:R-:W-:-:S02]  /*6720*/  ULDC UR4, c[0x0][0x608] ;  /* 0x0001820000047ab9 */ /* 0x000fc40000000800 */
[--C-:B------:R-:W-:Y:S01]  /*6730*/  SHF.R.U64 R22, R19, UR4, R4.reuse ;  /* 0x0000000413167c19 */ /* 0x100fe20008001204 */
[----:B------:R0:W1:Y:S01]  /*6740*/  F2I.U32.TRUNC.NTZ R24, R10 ;  /* 0x0000000a00187305 */ /* 0x000062000020f000 */
[----:B------:R-:W-:Y:S01]  /*6750*/  SHF.R.U32.HI R5, RZ, UR4, R4 ;  /* 0x00000004ff057c19 */ /* 0x000fe20008011604 */
[----:B------:R-:W-:-:S03]  /*6760*/  ULDC UR4, c[0x0][0x658] ;  /* 0x0001960000047ab9 */ /* 0x000fc60000000800 */
[--C-:B------:R-:W-:Y:S02]  /*6770*/  SHF.R.U64 R20, R22, UR4, R5.reuse ;  /* 0x0000000416147c19 */ /* 0x100fe40008001205 */
[----:B------:R-:W-:-:S03]  /*6780*/  SHF.R.U32.HI R23, RZ, UR4, R5 ;  /* 0x00000004ff177c19 */ /* 0x000fc60008011605 */
[----:B------:R-:W-:Y:S02]  /*6790*/  IMAD.MOV.U32 R4, RZ, RZ, R20 ;  /* 0x000000ffff047224 */ /* 0x000fe400078e0014 */
[----:B------:R-:W-:Y:S01]  /*67a0*/  IMAD.MOV.U32 R5, RZ, RZ, R23 ;  /* 0x000000ffff057224 */ /* 0x000fe200078e0017 */
[----:B0-----:R-:W-:Y:S06]  /*67b0*/  @!P1 BRA `(.L_x_122) ;  /* 0x0000000000289947 */ /* 0x001fec0003800000 */
        /* <DEDUP_REMOVED lines=10> */
.L_x_122:
[----:B------:R-:W-:Y:S01]  /*6860*/  ULDC UR4, c[0x0][0x648] ;  /* 0x0001920000047ab9 */ /* 0x000fe20000000800 */
[----:B------:R-:W-:Y:S01]  /*6870*/  LOP3.LUT R22, R22, UR16, RZ, 0xc0, !PT ;  /* 0x0000001016167c12 */ /* 0x000fe2000f8ec0ff */
[----:B-1----:R-:W-:Y:S01]  /*6880*/  IMAD.MOV R24, RZ, RZ, -R24 ;  /* 0x000000ffff187224 */ /* 0x002fe200078e0a18 */
[----:B------:R-:W-:Y:S01]  /*6890*/  SHF.R.U64 R5, R4, UR4, R5 ;  /* 0x0000000404057c19 */ /* 0x000fe20008001205 */
[----:B------:R-:W-:Y:S01]  /*68a0*/  ULDC UR4, c[0x0][0x638] ;  /* 0x00018e0000047ab9 */ /* 0x000fe20000000800 */
[----:B------:R-:W-:Y:S01]  /*68b0*/  LOP3.LUT R19, R19, UR15, RZ, 0xc0, !PT ;  /* 0x0000000f13137c12 */ /* 0x000fe2000f8ec0ff */
[----:B---3--:R-:W-:Y:S01]  /*68c0*/  @P4 IMAD R18, R21, R24, R6 ;  /* 0x0000001815124224 */ /* 0x008fe200078e0206 */
[----:B------:R-:W-:Y:S01]  /*68d0*/  ULDC UR5, c[0x0][0x610] ;  /* 0x0001840000057ab9 */ /* 0x000fe20000000800 */
[----:B------:R-:W-:Y:S02]  /*68e0*/  IMAD.MOV R11, RZ, RZ, -R5 ;  /* 0x000000ffff0b7224 */ /* 0x000fe400078e0a05 */
[----:B------:R-:W-:-:S02]  /*68f0*/  IMAD R5, R5, UR17, R22 ;  /* 0x0000001105057c24 */ /* 0x000fc4000f8e0216 */
[----:B------:R-:W-:Y:S01]  /*6900*/  IMAD R20, R11, UR4, R20 ;  /* 0x000000040b147c24 */ /* 0x000fe2000f8e0214 */
[----:B------:R-:W-:Y:S01]  /*6910*/  ULDC UR4, c[0x0][0x600] ;  /* 0x0001800000047ab9 */ /* 0x000fe20000000800 */
[----:B------:R-:W-:Y:S02]  /*6920*/  IMAD R18, R5, UR5, R18 ;  /* 0x0000000505127c24 */ /* 0x000fe4000f8e0212 */
[----:B------:R-:W-:Y:S02]  /*6930*/  IMAD R5, R20, UR4, R19 ;  /* 0x0000000414057c24 */ /* 0x000fe4000f8e0213 */
[----:B------:R-:W-:-:S03]  /*6940*/  IMAD.MOV.U32 R10, RZ, RZ, 0x1 ;  /* 0x00000001ff0a7424 */ /* 0x000fc600078e00ff */
[----:B------:R-:W-:Y:S02]  /*6950*/  SEL R4, R5, R18, !P4 ;  /* 0x0000001205047207 */ /* 0x000fe40006000000 */
[----:B------:R-:W-:Y:S01]  /*6960*/  SEL R6, R18, R5, !P4 ;  /* 0x0000000512067207 */ /* 0x000fe20006000000 */
[----:B------:R-:W-:-:S07]  /*6970*/  IMAD.MOV.U32 R5, RZ, RZ, R16 ;  /* 0x000000ffff057224 */ /* 0x000fce00078e0010 */
.L_x_120:
[----:B------:R-:W-:Y:S05]  /*6980*/  BSYNC B1 ;  /* 0x0000000000017941 */ /* 0x000fea0003800000 */
.L_x_119:
[----:B------:R-:W-:-:S13]  /*6990*/  LOP3.LUT P1, RZ, R10, 0xff, RZ, 0xc0, !PT ;  /* 0x000000ff0aff7812 */ /* 0x000fda000782c0ff */
[----:B------:R-:W-:Y:S05]  /*69a0*/  @P1 BRA `(.L_x_123) ;  /* 0xfffffff400381947 */ /* 0x000fea000383ffff */
[----:B------:R-:W-:Y:S05]  /*69b0*/  BSYNC B0 ;  /* 0x0000000000007941 */ /* 0x000fea0003800000 */
.L_x_111:
[----:B------:R-:W-:-:S03]  /*69c0*/  UMOV UR4, 0xffffffff ;  /* 0xffffffff00047882 */ /* 0x000fc60000000000 */
[----:B------:R-:W-:Y:S05]  /*69d0*/  BRA.DIV UR4, `(.L_x_124) ;  /* 0x00000022049c7947 */ /* 0x000fea000b800000 */
[----:B------:R-:W-:-:S13]  /*69e0*/  ELECT P0, URZ, PT ;  /* 0x00000000003f782f */ /* 0x000fda0003800000 */
.L_x_192:
[----:B------:R-:W-:Y:S04]  /*69f0*/  BSSY B0, `(.L_x_125) ;  /* 0x00001ff000007945 */ /* 0x000fe80003800000 */
[----:B------:R-:W-:Y:S05]  /*6a00*/  @!P0 BRA `(.L_x_126) ;  /* 0x0000001c00f48947 */ /* 0x000fea0003800000 */
[----:B------:R-:W-:-:S04]  /*6a10*/  LOP3.LUT R7, R7, 0x2, RZ, 0xfc, !PT ;  /* 0x0000000207077812 */ /* 0x000fc800078efcff */
[----:B------:R-:W-:-:S13]  /*6a20*/  ISETP.NE.AND P0, PT, R7, 0x3, PT ;  /* 0x000000030700780c */ /* 0x000fda0003f05270 */
[----:B------:R-:W-:Y:S05]  /*6a30*/  @!P0 BRA `(.L_x_127) ;  /* 0x0000000000048947 */ /* 0x000fea0003800000 */
[----:B------:R-:W-:Y:S01]  /*6a40*/  BPT.TRAP 0x1 ;  /* 0x000000040000795c */ /* 0x000fe20000300000 */
.L_x_127:
[----:B------:R-:W0:Y:S01]  /*6a50*/  S2R R3, SR_CgaCtaId ;  /* 0x0000000000037919 */ /* 0x000e220000008800 */
[----:B------:R-:W-:Y:S02]  /*6a60*/  MOV R0, 0x400 ;  /* 0x0000040000007802 */ /* 0x000fe40000000f00 */
[----:B------:R-:W-:Y:S02]  /*6a70*/  SHF.L.U32 R2, R12, 0x1f, RZ ;  /* 0x0000001f0c027819 */ /* 0x000fe400000006ff */
[----:B0-----:R-:W-:-:S05]  /*6a80*/  LEA R0, R3, R0, 0x18 ;  /* 0x0000000003007211 */ /* 0x001fca00078ec0ff */
[----:B------:R-:W-:-:S04]  /*6a90*/  VIADD R0, R0, 0x1c0 ;  /* 0x000001c000007836 */ /* 0x000fc80000000000 */
[C---:B------:R-:W-:Y:S02]  /*6aa0*/  IMAD R5, R13.reuse, 0x8, R0 ;  /* 0x000000080d057824 */ /* 0x040fe400078e0200 */
[----:B------:R-:W-:Y:S02]  /*6ab0*/  VIADD R13, R13, 0x1 ;  /* 0x000000010d0d7836 */ /* 0x000fe40000000000 */
[----:B------:R-:W0:Y:S03]  /*6ac0*/  SYNCS.PHASECHK.TRANS64.TRYWAIT P0, [R5+URZ], R2 ;  /* 0x00000002050075a7 */ /* 0x000e26000800017f */
[----:B------:R-:W-:-:S04]  /*6ad0*/  ISETP.NE.AND P1, PT, R13, 0x38, PT ;  /* 0x000000380d00780c */ /* 0x000fc80003f25270 */
[----:B------:R-:W-:Y:S02]  /*6ae0*/  SEL R3, RZ, 0x1, P1 ;  /* 0x00000001ff037807 */ /* 0x000fe40000800000 */
[----:B------:R-:W-:Y:S02]  /*6af0*/  SEL R13, R13, RZ, P1 ;  /* 0x000000ff0d0d7207 */ /* 0x000fe40000800000 */
[----:B------:R-:W-:-:S03]  /*6b00*/  LOP3.LUT R12, R12, R3, RZ, 0x3c, !PT ;  /* 0x000000030c0c7212 */ /* 0x000fc600078e3cff */
[----:B------:R-:W-:Y:S01]  /*6b10*/  IMAD R7, R13, 0x8, R0 ;  /* 0x000000080d077824 */ /* 0x000fe200078e0200 */
[----:B------:R-:W-:Y:S01]  /*6b20*/  SHF.L.U32 R4, R12, 0x1f, RZ ;  /* 0x0000001f0c047819 */ /* 0x000fe200000006ff */
[----:B0-----:R-:W-:Y:S06]  /*6b30*/  @!P0 BRA `(.L_x_128) ;  /* 0x0000002000688947 */ /* 0x001fec0003800000 */
.L_x_193:
[----:B------:R-:W1:Y:S01]  /*6b40*/  SYNCS.PHASECHK.TRANS64.TRYWAIT P0, [R7+URZ], R4 ;  /* 0x00000004070075a7 */ /* 0x000e62000800017f */
[----:B0-----:R-:W-:-:S05]  /*6b50*/  VIADD R2, R13, 0x1 ;  /* 0x000000010d027836 */ /* 0x001fca0000000000 */
[----:B------:R-:W-:-:S04]  /*6b60*/  ISETP.NE.AND P1, PT, R2, 0x38, PT ;  /* 0x000000380200780c */ /* 0x000fc80003f25270 */
[----:B------:R-:W-:Y:S02]  /*6b70*/  SEL R3, RZ, 0x1, P1 ;  /* 0x00000001ff037807 */ /* 0x000fe40000800000 */
[----:B------:R-:W-:Y:S02]  /*6b80*/  SEL R9, R2, RZ, P1 ;  /* 0x000000ff02097207 */ /* 0x000fe40000800000 */
[----:B------:R-:W-:-:S03]  /*6b90*/  LOP3.LUT R12, R12, R3, RZ, 0x3c, !PT ;  /* 0x000000030c0c7212 */ /* 0x000fc600078e3cff */
[----:B------:R-:W-:Y:S01]  /*6ba0*/  IMAD R6, R9, 0x8, R0 ;  /* 0x0000000809067824 */ /* 0x000fe200078e0200 */
[----:B------:R-:W-:Y:S01]  /*6bb0*/  SHF.L.U32 R5, R12, 0x1f, RZ ;  /* 0x0000001f0c057819 */ /* 0x000fe200000006ff */
[----:B-1----:R-:W-:Y:S06]  /*6bc0*/  @!P0 BRA `(.L_x_129) ;  /* 0x0000002000588947 */ /* 0x002fec0003800000 */
.L_x_194:
[----:B------:R-:W1:Y:S01]  /*6bd0*/  SYNCS.PHASECHK.TRANS64.TRYWAIT P0, [R6+URZ], R5 ;  /* 0x00000005060075a7 */ /* 0x000e62000800017f */
[----:B------:R-:W-:-:S05]  /*6be0*/  VIADD R2, R9, 0x1 ;  /* 0x0000000109027836 */ /* 0x000fca0000000000 */
[----:B------:R-:W-:-:S04]  /*6bf0*/  ISETP.NE.AND P1, PT, R2, 0x38, PT ;  /* 0x000000380200780c */ /* 0x000fc80003f25270 */
[----:B------:R-:W-:Y:S02]  /*6c00*/  SEL R3, RZ, 0x1, P1 ;  /* 0x00000001ff037807 */ /* 0x000fe40000800000 */
[----:B0-----:R-:W-:Y:S02]  /*6c10*/  SEL R7, R2, RZ, P1 ;  /* 0x000000ff02077207 */ /* 0x001fe40000800000 */
[----:B------:R-:W-:-:S03]  /*6c20*/  LOP3.LUT R12, R12, R3, RZ, 0x3c, !PT ;  /* 0x000000030c0c7212 */ /* 0x000fc600078e3cff */
[----:B------:R-:W-:Y:S01]  /*6c30*/  IMAD R9, R7, 0x8, R0 ;  /* 0x0000000807097824 */ /* 0x000fe200078e0200 */
[----:B------:R-:W-:Y:S01]  /*6c40*/  SHF.L.U32 R4, R12, 0x1f, RZ ;  /* 0x0000001f0c047819 */ /* 0x000fe200000006ff */
[----:B-1----:R-:W-:Y:S06]  /*6c50*/  @!P0 BRA `(.L_x_130) ;  /* 0x0000002000488947 */ /* 0x002fec0003800000 */
.L_x_195:
[----:B------:R-:W1:Y:S01]  /*6c60*/  SYNCS.PHASECHK.TRANS64.TRYWAIT P0, [R9+URZ], R4 ;  /* 0x00000004090075a7 */ /* 0x000e62000800017f */
[----:B------:R-:W-:-:S05]  /*6c70*/  VIADD R2, R7, 0x1 ;  /* 0x0000000107027836 */ /* 0x000fca0000000000 */
[----:B------:R-:W-:-:S04]  /*6c80*/  ISETP.NE.AND P1, PT, R2, 0x38, PT ;  /* 0x000000380200780c */ /* 0x000fc80003f25270 */
[----:B------:R-:W-:Y:S02]  /*6c90*/  SEL R3, RZ, 0x1, P1 ;  /* 0x00000001ff037807 */ /* 0x000fe40000800000 */
[----:B------:R-:W-:Y:S02]  /*6ca0*/  SEL R7, R2, RZ, P1 ;  /* 0x000000ff02077207 */ /* 0x000fe40000800000 */
[----:B------:R-:W-:-:S03]  /*6cb0*/  LOP3.LUT R12, R12, R3, RZ, 0x3c, !PT ;  /* 0x000000030c0c7212 */ /* 0x000fc600078e3cff */
[----:B0-----:R-:W-:Y:S01]  /*6cc0*/  IMAD R6, R7, 0x8, R0 ;  /* 0x0000000807067824 */ /* 0x001fe200078e0200 */
[----:B------:R-:W-:Y:S01]  /*6cd0*/  SHF.L.U32 R5, R12, 0x1f, RZ ;  /* 0x0000001f0c057819 */ /* 0x000fe200000006ff */
[----:B-1----:R-:W-:Y:S06]  /*6ce0*/  @!P0 BRA `(.L_x_131) ;  /* 0x0000002000388947 */ /* 0x002fec0003800000 */
.L_x_196:
        /* <DEDUP_REMOVED lines=9> */
.L_x_197:
        /* <DEDUP_REMOVED lines=9> */
.L_x_198:
        /* <DEDUP_REMOVED lines=9> */
.L_x_199:
        /* <DEDUP_REMOVED lines=9> */
.L_x_200:
        /* <DEDUP_REMOVED lines=9> */
.L_x_201:
        /* <DEDUP_REMOVED lines=9> */
.L_x_202:
        /* <DEDUP_REMOVED lines=9> */
.L_x_203:
        /* <DEDUP_REMOVED lines=9> */
.L_x_204:
        /* <DEDUP_REMOVED lines=9> */
.L_x_205:
        /* <DEDUP_REMOVED lines=9> */
.L_x_206:
        /* <DEDUP_REMOVED lines=9> */
.L_x_207:
        /* <DEDUP_REMOVED lines=9> */
.L_x_208:
        /* <DEDUP_REMOVED lines=9> */
.L_x_209:
        /* <DEDUP_REMOVED lines=9> */
.L_x_210:
        /* <DEDUP_REMOVED lines=9> */
.L_x_211:
        /* <DEDUP_REMOVED lines=9> */
.L_x_212:
        /* <DEDUP_REMOVED lines=9> */
.L_x_213:
        /* <DEDUP_REMOVED lines=9> */
.L_x_214:
        /* <DEDUP_REMOVED lines=9> */
.L_x_215:
        /* <DEDUP_REMOVED lines=9> */
.L_x_216:
        /* <DEDUP_REMOVED lines=9> */
.L_x_217:
        /* <DEDUP_REMOVED lines=9> */
.L_x_218:
        /* <DEDUP_REMOVED lines=9> */
.L_x_219:
        /* <DEDUP_REMOVED lines=9> */
.L_x_220:
        /* <DEDUP_REMOVED lines=9> */
.L_x_221:
        /* <DEDUP_REMOVED lines=9> */
.L_x_222:
        /* <DEDUP_REMOVED lines=9> */
.L_x_223:
        /* <DEDUP_REMOVED lines=9> */
.L_x_224:
        /* <DEDUP_REMOVED lines=9> */
.L_x_225:
        /* <DEDUP_REMOVED lines=9> */
.L_x_226:
        /* <DEDUP_REMOVED lines=9> */
.L_x_227:
        /* <DEDUP_REMOVED lines=9> */
.L_x_228:
        /* <DEDUP_REMOVED lines=9> */
.L_x_229:
        /* <DEDUP_REMOVED lines=9> */
.L_x_230:
        /* <DEDUP_REMOVED lines=9> */
.L_x_231:
        /* <DEDUP_REMOVED lines=9> */
.L_x_232:
        /* <DEDUP_REMOVED lines=9> */
.L_x_233:
        /* <DEDUP_REMOVED lines=9> */
.L_x_234:
        /* <DEDUP_REMOVED lines=9> */
.L_x_235:
        /* <DEDUP_REMOVED lines=9> */
.L_x_236:
        /* <DEDUP_REMOVED lines=9> */
.L_x_237:
        /* <DEDUP_REMOVED lines=9> */
.L_x_238:
        /* <DEDUP_REMOVED lines=9> */
.L_x_239:
        /* <DEDUP_REMOVED lines=9> */
.L_x_240:
        /* <DEDUP_REMOVED lines=9> */
.L_x_241:
        /* <DEDUP_REMOVED lines=9> */
.L_x_242:
        /* <DEDUP_REMOVED lines=9> */
.L_x_243:
        /* <DEDUP_REMOVED lines=9> */
.L_x_244:
        /* <DEDUP_REMOVED lines=9> */
.L_x_245:
        /* <DEDUP_REMOVED lines=9> */
.L_x_246:
[----:B------:R-:W1:Y:S01]  /*8910*/  SYNCS.PHASECHK.TRANS64.TRYWAIT P0, [R6+URZ], R5 ;  /* 0x00000005060075a7 */ /* 0x000e62000800017f */
[----:B------:R-:W-:-:S05]  /*8920*/  VIADD R2, R7, 0x1 ;  /* 0x0000000107027836 */ /* 0x000fca0000000000 */
[----:B------:R-:W-:-:S04]  /*8930*/  ISETP.NE.AND P1, PT, R2, 0x38, PT ;  /* 0x000000380200780c */ /* 0x000fc80003f25270 */
[----:B0-----:R-:W-:Y:S02]  /*8940*/  SEL R4, RZ, 0x1, P1 ;  /* 0x00000001ff047807 */ /* 0x001fe40000800000 */
[----:B------:R-:W-:Y:S02]  /*8950*/  SEL R3, R2, RZ, P1 ;  /* 0x000000ff02037207 */ /* 0x000fe40000800000 */
[----:B------:R-:W-:Y:S01]  /*8960*/  LOP3.LUT R4, R11, R4, RZ, 0x3c, !PT ;  /* 0x000000040b047212 */ /* 0x000fe200078e3cff */
[----:B-1----:R-:W-:Y:S06]  /*8970*/  @!P0 BRA `(.L_x_182) ;  /* 0x0000001400108947 */ /* 0x002fec0003800000 */
.L_x_247:
[----:B------:R-:W-:Y:S01]  /*8980*/  IMAD R3, R3, 0x8, R0 ;  /* 0x0000000803037824 */ /* 0x000fe200078e0200 */
[----:B------:R-:W-:-:S07]  /*8990*/  SHF.L.U32 R0, R4, 0x1f, RZ ;  /* 0x0000001f04007819 */ /* 0x000fce00000006ff */
.L_x_183:
[----:B-1----:R1:W2:Y:S02]  /*89a0*/  SYNCS.PHASECHK.TRANS64.TRYWAIT P0, [R3+URZ], R0 ;  /* 0x00000000030075a7 */ /* 0x0022a4000800017f */
[----:B--2---:R-:W-:Y:S05]  /*89b0*/  @!P0 NANOSLEEP.SYNCS 0x989680 ;  /* 0x009896800000895d */ /* 0x004fea0003900000 */
[----:B------:R-:W2:Y:S02]  /*89c0*/  @!P0 SYNCS.PHASECHK.TRANS64 P0, [R3+URZ], R0 ;  /* 0x00000000030085a7 */ /* 0x000ea4000800007f */
[----:B--2---:R-:W-:Y:S05]  /*89d0*/  @!P0 BRA `(.L_x_183) ;  /* 0xfffffffc00f08947 */ /* 0x004fea000383ffff */
.L_x_126:
[----:B------:R-:W-:Y:S05]  /*89e0*/  BSYNC B0 ;  /* 0x0000000000007941 */ /* 0x000fea0003800000 */
.L_x_125:
[----:B------:R-:W-:Y:S05]  /*89f0*/  EXIT ;  /* 0x000000000000794d */ /* 0x000fea0003800000 */
.L_x_20:
[----:B0-----:R-:W-:-:S04]  /*8a00*/  IMAD.U32 R15, RZ, RZ, UR15 ;  /* 0x0000000fff0f7e24 */ /* 0x001fc8000f8e00ff */
[----:B------:R0:W1:Y:S03]  /*8a10*/  SYNCS.PHASECHK.TRANS64.TRYWAIT P1, [R15+URZ+-0x8], R14 ;  /* 0xfffff80e0f0075a7 */ /* 0x000066000802017f */
[----:B-1----:R-:W-:Y:S05]  /*8a20*/  @!P1 NANOSLEEP.SYNCS 0x989680 ;  /* 0x009896800000995d */ /* 0x002fea0003900000 */
[----:B------:R-:W1:Y:S02]  /*8a30*/  @!P1 SYNCS.PHASECHK.TRANS64 P1, [R15+URZ+-0x8], R14 ;  /* 0xfffff80e0f0095a7 */ /* 0x000e64000802007f */
[----:B-1----:R-:W-:Y:S05]  /*8a40*/  @!P1 BRA `(.L_x_20) ;  /* 0xfffffffc00ec9947 */ /* 0x002fea000383ffff */
[----:B------:R-:W-:Y:S05]  /*8a50*/  BRA `(.L_x_184) ;  /* 0xffffff9000b87947 */ /* 0x000fea000383ffff */
.L_x_25:
[----:B-1----:R-:W-:-:S04]  /*8a60*/  IMAD.U32 R15, RZ, RZ, UR6 ;  /* 0x00000006ff0f7e24 */ /* 0x002fc8000f8e00ff */
[----:B------:R1:W3:Y:S03]  /*8a70*/  SYNCS.PHASECHK.TRANS64.TRYWAIT P1, [R15+URZ], R14 ;  /* 0x0000000e0f0075a7 */ /* 0x0002e6000802017f */
[----:B---3--:R-:W-:Y:S05]  /*8a80*/  @!P1 NANOSLEEP.SYNCS 0x989680 ;  /* 0x009896800000995d */ /* 0x008fea0003900000 */
[----:B------:R-:W3:Y:S02]  /*8a90*/  @!P1 SYNCS.PHASECHK.TRANS64 P1, [R15+URZ], R14 ;  /* 0x0000000e0f0095a7 */ /* 0x000ee4000802007f */
[----:B---3--:R-:W-:Y:S05]  /*8aa0*/  @!P1 BRA `(.L_x_25) ;  /* 0xfffffffc00ec9947 */ /* 0x008fea000383ffff */
[----:B------:R-:W-:Y:S05]  /*8ab0*/  BRA `(.L_x_24) ;  /* 0xffffff9400647947 */ /* 0x000fea000383ffff */
.L_x_31:
[----:B-1----:R-:W-:-:S04]  /*8ac0*/  IMAD.U32 R19, RZ, RZ, UR9 ;  /* 0x00000009ff137e24 */ /* 0x002fc8000f8e00ff */
[----:B------:R1:W3:Y:S03]  /*8ad0*/  SYNCS.PHASECHK.TRANS64.TRYWAIT P1, [R19+URZ], R18 ;  /* 0x00000012130075a7 */ /* 0x0002e6000802017f */
[----:B---3--:R-:W-:Y:S05]  /*8ae0*/  @!P1 NANOSLEEP.SYNCS 0x989680 ;  /* 0x009896800000995d */ /* 0x008fea0003900000 */
[----:B------:R-:W3:Y:S02]  /*8af0*/  @!P1 SYNCS.PHASECHK.TRANS64 P1, [R19+URZ], R18 ;  /* 0x00000012130095a7 */ /* 0x000ee4000802007f */
[----:B---3--:R-:W-:Y:S05]  /*8b00*/  @!P1 BRA `(.L_x_31) ;  /* 0xfffffffc00ec9947 */ /* 0x008fea000383ffff */
[----:B------:R-:W-:Y:S05]  /*8b10*/  BRA `(.L_x_30) ;  /* 0xffffff9800a87947 */ /* 0x000fea000383ffff */
.L_x_39:
[----:B01----:R-:W-:-:S04]  /*8b20*/  IMAD.U32 R15, RZ, RZ, UR15 ;  /* 0x0000000fff0f7e24 */ /* 0x003fc8000f8e00ff */
[----:B------:R0:W1:Y:S03]  /*8b30*/  SYNCS.PHASECHK.TRANS64.TRYWAIT P1, [R15+URZ+0x8], R14 ;  /* 0x0000080e0f0075a7 */ /* 0x000066000802017f */
[----:B-1----:R-:W-:Y:S05]  /*8b40*/  @!P1 NANOSLEEP.SYNCS 0x989680 ;  /* 0x009896800000995d */ /* 0x002fea0003900000 */
[----:B------:R-:W1:Y:S02]  /*8b50*/  @!P1 SYNCS.PHASECHK.TRANS64 P1, [R15+URZ+0x8], R14 ;  /* 0x0000080e0f0095a7 */ /* 0x000e64000802007f */
[----:B-1----:R-:W-:Y:S05]  /*8b60*/  @!P1 BRA `(.L_x_39) ;  /* 0xfffffffc00ec9947 */ /* 0x002fea000383ffff */
[----:B------:R-:W-:Y:S05]  /*8b70*/  BRA `(.L_x_185) ;  /* 0xffffffa000d87947 */ /* 0x000fea000383ffff */
.L_x_112:
[----:B------:R-:W-:Y:S01]  /*8b80*/  BSSY B1, `(.L_x_186) ;  /* 0x0000006000017945 */ /* 0x000fe20003800000 */
[----:B------:R-:W-:-:S07]  /*8b90*/  IMAD.MOV.U32 R10, RZ, RZ, -0x1 ;  /* 0xffffffffff0a7424 */ /* 0x000fce00078e00ff */
[----:B------:R-:W-:Y:S05]  /*8ba0*/  WARPSYNC.COLLECTIVE R10, `(.L_x_187) ;  /* 0x000000000a0c7348 */ /* 0x000fea0003c00000 */
[----:B------:R-:W-:Y:S02]  /*8bb0*/  ELECT P1, UR62, PT ;  /* 0x00000000003e782f */ /* 0x000fe40003820000 */
[----:B------:R-:W-:Y:S01]  /*8bc0*/  MOV R10, UR62 ;  /* 0x0000003e000a7c02 */ /* 0x000fe20008000f00 */
[----:B------:R-:W-:Y:S10]  /*8bd0*/  ENDCOLLECTIVE ;  /* 0x000000000000791b */ /* 0x000ff40003800000 */
.L_x_187:
[----:B------:R-:W-:Y:S05]  /*8be0*/  BSYNC B1 ;  /* 0x0000000000017941 */ /* 0x000fea0003800000 */
.L_x_186:
[----:B------:R-:W-:Y:S05]  /*8bf0*/  BRA `(.L_x_188) ;  /* 0xffffffd000b07947 */ /* 0x000fea000383ffff */
.L_x_115:
[----:B0-----:R0:W1:Y:S02]  /*8c00*/  SYNCS.PHASECHK.TRANS64.TRYWAIT P1, [R19+URZ+0x1c0], R10 ;  /* 0x0001c00a130075a7 */ /* 0x001064000802017f */
[----:B-1----:R-:W-:Y:S05]  /*8c10*/  @!P1 NANOSLEEP.SYNCS 0x989680 ;  /* 0x009896800000995d */ /* 0x002fea0003900000 */
[----:B------:R-:W1:Y:S02]  /*8c20*/  @!P1 SYNCS.PHASECHK.TRANS64 P1, [R19+URZ+0x1c0], R10 ;  /* 0x0001c00a130095a7 */ /* 0x000e64000802007f */
[----:B-1----:R-:W-:Y:S05]  /*8c30*/  @!P1 BRA `(.L_x_115) ;  /* 0xfffffffc00f09947 */ /* 0x002fea000383ffff */
[----:B------:R-:W-:Y:S05]  /*8c40*/  BRA `(.L_x_189) ;  /* 0xffffffd000ec7947 */ /* 0x000fea000383ffff */
.L_x_124:
[----:B------:R-:W-:Y:S01]  /*8c50*/  BSSY B0, `(.L_x_190) ;  /* 0x0000006000007945 */ /* 0x000fe20003800000 */
[----:B------:R-:W-:-:S07]  /*8c60*/  IMAD.MOV.U32 R10, RZ, RZ, -0x1 ;  /* 0xffffffffff0a7424 */ /* 0x000fce00078e00ff */
[----:B------:R-:W-:Y:S05]  /*8c70*/  WARPSYNC.COLLECTIVE R10, `(.L_x_191) ;  /* 0x000000000a0c7348 */ /* 0x000fea0003c00000 */
[----:B------:R-:W-:Y:S02]  /*8c80*/  ELECT P1, UR62, PT ;  /* 0x00000000003e782f */ /* 0x000fe40003820000 */
[----:B------:R-:W-:Y:S01]  /*8c90*/  MOV R10, UR62 ;  /* 0x0000003e000a7c02 */ /* 0x000fe20008000f00 */
[----:B------:R-:W-:Y:S10]  /*8ca0*/  ENDCOLLECTIVE ;  /* 0x000000000000791b */ /* 0x000ff40003800000 */
.L_x_191:
[----:B------:R-:W-:Y:S05]  /*8cb0*/  BSYNC B0 ;  /* 0x0000000000007941 */ /* 0x000fea0003800000 */
.L_x_190:
[----:B------:R-:W-:Y:S01]  /*8cc0*/  PLOP3.LUT P0, PT, P1, PT, PT, 0x80, 0x0 ;  /* 0x000000000000781c */ /* 0x000fe20000f0f070 */
[----:B------:R-:W-:-:S12]  /*8cd0*/  BRA `(.L_x_192) ;  /* 0xffffffdc00447947 */ /* 0x000fd8000383ffff */
.L_x_128:
[----:B0-----:R0:W1:Y:S02]  /*8ce0*/  SYNCS.PHASECHK.TRANS64.TRYWAIT P0, [R5+URZ], R2 ;  /* 0x00000002050075a7 */ /* 0x001064000800017f */
[----:B-1----:R-:W-:Y:S05]  /*8cf0*/  @!P0 NANOSLEEP.SYNCS 0x989680 ;  /* 0x009896800000895d */ /* 0x002fea0003900000 */
[----:B------:R-:W1:Y:S02]  /*8d00*/  @!P0 SYNCS.PHASECHK.TRANS64 P0, [R5+URZ], R2 ;  /* 0x00000002050085a7 */ /* 0x000e64000800007f */
[----:B-1----:R-:W-:Y:S05]  /*8d10*/  @!P0 BRA `(.L_x_128) ;  /* 0xfffffffc00f08947 */ /* 0x002fea000383ffff */
[----:B------:R-:W-:Y:S05]  /*8d20*/  BRA `(.L_x_193) ;  /* 0xffffffdc00847947 */ /* 0x000fea000383ffff */
.L_x_129:
[----:B0-----:R0:W1:Y:S02]  /*8d30*/  SYNCS.PHASECHK.TRANS64.TRYWAIT P0, [R7+URZ], R4 ;  /* 0x00000004070075a7 */ /* 0x001064000800017f */
[----:B-1----:R-:W-:Y:S05]  /*8d40*/  @!P0 NANOSLEEP.SYNCS 0x989680 ;  /* 0x009896800000895d */ /* 0x002fea0003900000 */
[----:B------:R-:W1:Y:S02]  /*8d50*/  @!P0 SYNCS.PHASECHK.TRANS64 P0, [R7+URZ], R4 ;  /* 0x00000004070085a7 */ /* 0x000e64000800007f */
[----:B-1----:R-:W-:Y:S05]  /*8d60*/  @!P0 BRA `(.L_x_129) ;  /* 0xfffffffc00f08947 */ /* 0x002fea000383ffff */
[----:B------:R-:W-:Y:S05]  /*8d70*/  BRA `(.L_x_194) ;  /* 0xffffffdc00947947 */ /* 0x000fea000383ffff */
.L_x_130:
[----:B0-----:R0:W1:Y:S02]  /*8d80*/  SYNCS.PHASECHK.TRANS64.TRYWAIT P0, [R6+URZ], R5 ;  /* 0x00000005060075a7 */ /* 0x001064000800017f */
[----:B-1----:R-:W-:Y:S05]  /*8d90*/  @!P0 NANOSLEEP.SYNCS 0x989680 ;  /* 0x009896800000895d */ /* 0x002fea0003900000 */
[----:B------:R-:W1:Y:S02]  /*8da0*/  @!P0 SYNCS.PHASECHK.TRANS64 P0, [R6+URZ], R5 ;  /* 0x00000005060085a7 */ /* 0x000e64000800007f */
[----:B-1----:R-:W-:Y:S05]  /*8db0*/  @!P0 BRA `(.L_x_130) ;  /* 0xfffffffc00f08947 */ /* 0x002fea000383ffff */
[----:B------:R-:W-:Y:S05]  /*8dc0*/  BRA `(.L_x_195) ;  /* 0xffffffdc00a47947 */ /* 0x000fea000383ffff */
.L_x_131:
[----:B0-----:R0:W1:Y:S02]  /*8dd0*/  SYNCS.PHASECHK.TRANS64.TRYWAIT P0, [R9+URZ], R4 ;  /* 0x00000004090075a7 */ /* 0x001064000800017f */
[----:B-1----:R-:W-:Y:S05]  /*8de0*/  @!P0 NANOSLEEP.SYNCS 0x989680 ;  /* 0x009896800000895d */ /* 0x002fea0003900000 */
[----:B------:R-:W1:Y:S02]  /*8df0*/  @!P0 SYNCS.PHASECHK.TRANS64 P0, [R9+URZ], R4 ;  /* 0x00000004090085a7 */ /* 0x000e64000800007f */
[----:B-1----:R-:W-:Y:S05]  /*8e00*/  @!P0 BRA `(.L_x_131) ;  /* 0xfffffffc00f08947 */ /* 0x002fea000383ffff */
[----:B------:R-:W-:Y:S05]  /*8e10*/  BRA `(.L_x_196) ;  /* 0xffffffdc00b47947 */ /* 0x000fea000383ffff */
.L_x_132:
[----:B0-----:R0:W1:Y:S02]  /*8e20*/  SYNCS.PHASECHK.TRANS64.TRYWAIT P0, [R6+URZ], R5 ;  /* 0x00000005060075a7 */ /* 0x001064000800017f */
[----:B-1----:R-:W-:Y:S05]  /*8e30*/  @!P0 NANOSLEEP.SYNCS 0x989680 ;  /* 0x009896800000895d */ /* 0x002fea0003900000 */
[----:B------:R-:W1:Y:S02]  /*8e40*/  @!P0 SYNCS.PHASECHK.TRANS64 P0, [R6+URZ], R5 ;  /* 0x00000005060085a7 */ /* 0x000e64000800007f */
[----:B-1----:R-:W-:Y:S05]  /*8e50*/  @!P0 BRA `(.L_x_132) ;  /* 0xfffffffc00f08947 */ /* 0x002fea000383ffff */
[----:B------:R-:W-:Y:S05]  /*8e60*/  BRA `(.L_x_197) ;  /* 0xffffffdc00c47947 */ /* 0x000fea000383ffff */
.L_x_133:
[----:B0-----:R0:W1:Y:S02]  /*8e70*/  SYNCS.PHASECHK.TRANS64.TRYWAIT P0, [R9+URZ], R4 ;  /* 0x00000004090075a7 */ /* 0x001064000800017f */
[----:B-1----:R-:W-:Y:S05]  /*8e80*/  @!P0 NANOSLEEP.SYNCS 0x989680 ;  /* 0x009896800000895d */ /* 0x002fea0003900000 */
[----:B------:R-:W1:Y:S02]  /*8e90*/  @!P0 SYNCS.PHASECHK.TRANS64 P0, [R9+URZ], R4 ;  /* 0x00000004090085a7 */ /* 0x000e64000800007f */
[----:B-1----:R-:W-:Y:S05]  /*8ea0*/  @!P0 BRA `(.L_x_133) ;  /* 0xfffffffc00f08947 */ /* 0x002fea000383ffff */
[----:B------:R-:W-:Y:S05]  /*8eb0*/  BRA `(.L_x_198) ;  /* 0xffffffdc00d47947 */ /* 0x000fea000383ffff */
.L_x_134:
[----:B0-----:R0:W1:Y:S02]  /*8ec0*/  SYNCS.PHASECHK.TRANS64.TRYWAIT P0, [R6+URZ], R5 ;  /* 0x00000005060075a7 */ /* 0x001064000800017f */
[----:B-1----:R-:W-:Y:S05]  /*8ed0*/  @!P0 NANOSLEEP.SYNCS 0x989680 ;  /* 0x009896800000895d */ /* 0x002fea0003900000 */
[----:B------:R-:W1:Y:S02]  /*8ee0*/  @!P0 SYNCS.PHASECHK.TRANS64 P0, [R6+URZ], R5 ;  /* 0x00000005060085a7 */ /* 0x000e64000800007f */
[----:B-1----:R-:W-:Y:S05]  /*8ef0*/  @!P0 BRA `(.L_x_134) ;  /* 0xfffffffc00f08947 */ /* 0x002fea000383ffff */
[----:B------:R-:W-:Y:S05]  /*8f00*/  BRA `(.L_x_199) ;  /* 0xffffffdc00e47947 */ /* 0x000fea000383ffff */
.L_x_135:
[----:B0-----:R0:W1:Y:S02]  /*8f10*/  SYNCS.PHASECHK.TRANS64.TRYWAIT P0, [R9+URZ], R4 ;  /* 0x00000004090075a7 */ /* 0x001064000800017f */
[----:B-1----:R-:W-:Y:S05]  /*8f20*/  @!P0 NANOSLEEP.SYNCS 0x989680 ;  /* 0x009896800000895d */ /* 0x002fea0003900000 */
[----:B------:R-:W1:Y:S02]  /*8f30*/  @!P0 SYNCS.PHASECHK.TRANS64 P0, [R9+URZ], R4 ;  /* 0x00000004090085a7 */ /* 0x000e64000800007f */
[----:B-1----:R-:W-:Y:S05]  /*8f40*/  @!P0 BRA `(.L_x_135) ;  /* 0xfffffffc00f08947 */ /* 0x002fea000383ffff */
[----:B------:R-:W-:Y:S05]  /*8f50*/  BRA `(.L_x_200) ;  /* 0xffffffdc00f47947 */ /* 0x000fea000383ffff */
.L_x_136:
[----:B0-----:R0:W1:Y:S02]  /*8f60*/  SYNCS.PHASECHK.TRANS64.TRYWAIT P0, [R6+URZ], R5 ;  /* 0x00000005060075a7 */ /* 0x001064000800017f */
[----:B-1----:R-:W-:Y:S05]  /*8f70*/  @!P0 NANOSLEEP.SYNCS 0x989680 ;  /* 0x009896800000895d */ /* 0x002fea0003900000 */
[----:B------:R-:W1:Y:S02]  /*8f80*/  @!P0 SYNCS.PHASECHK.TRANS64 P0, [R6+URZ], R5 ;  /* 0x00000005060085a7 */ /* 0x000e64000800007f */
[----:B-1----:R-:W-:Y:S05]  /*8f90*/  @!P0 BRA `(.L_x_136) ;  /* 0xfffffffc00f08947 */ /* 0x002fea000383ffff */
[----:B------:R-:W-:Y:S05]  /*8fa0*/  BRA `(.L_x_201) ;  /* 0xffffffe000047947 */ /* 0x000fea000383ffff */
.L_x_137:
[----:B0-----:R0:W1:Y:S02]  /*8fb0*/  SYNCS.PHASECHK.TRANS64.TRYWAIT P0, [R9+URZ], R4 ;  /* 0x00000004090075a7 */ /* 0x001064000800017f */
[----:B-1----:R-:W-:Y:S05]  /*8fc0*/  @!P0 NANOSLEEP.SYNCS 0x989680 ;  /* 0x009896800000895d */ /* 0x002fea0003900000 */
[----:B------:R-:W1:Y:S02]  /*8fd0*/  @!P0 SYNCS.PHASECHK.TRANS64 P0, [R9+URZ], R4 ;  /* 0x00000004090085a7 */ /* 0x000e64000800007f */
[----:B-1----:R-:W-:Y:S05]  /*8fe0*/  @!P0 BRA `(.L_x_137) ;  /* 0xfffffffc00f08947 */ /* 0x002fea000383ffff */
[----:B------:R-:W-:Y:S05]  /*8ff0*/  BRA `(.L_x_202) ;  /* 0xffffffe000147947 */ /* 0x000fea000383ffff */
.L_x_138:
[----:B0-----:R0:W1:Y:S02]  /*9000*/  SYNCS.PHASECHK.TRANS64.TRYWAIT P0, [R6+URZ], R5 ;  /* 0x00000005060075a7 */ /* 0x001064000800017f */
[----:B-1----:R-:W-:Y:S05]  /*9010*/  @!P0 NANOSLEEP.SYNCS 0x989680 ;  /* 0x009896800000895d */ /* 0x002fea0003900000 */
[----:B------:R-:W1:Y:S02]  /*9020*/  @!P0 SYNCS.PHASECHK.TRANS64 P0, [R6+URZ], R5 ;  /* 0x00000005060085a7 */ /* 0x000e64000800007f */
[----:B-1----:R-:W-:Y:S05]  /*9030*/  @!P0 BRA `(.L_x_138) ;  /* 0xfffffffc00f08947 */ /* 0x002fea000383ffff */
[----:B------:R-:W-:Y:S05]  /*9040*/  BRA `(.L_x_203) ;  /* 0xffffffe000247947 */ /* 0x000fea000383ffff */
.L_x_139:
[----:B0-----:R0:W1:Y:S02]  /*9050*/  SYNCS.PHASECHK.TRANS64.TRYWAIT P0, [R9+URZ], R4 ;  /* 0x00000004090075a7 */ /* 0x001064000800017f */
[----:B-1----:R-:W-:Y:S05]  /*9060*/  @!P0 NANOSLEEP.SYNCS 0x989680 ;  /* 0x009896800000895d */ /* 0x002fea0003900000 */
[----:B------:R-:W1:Y:S02]  /*9070*/  @!P0 SYNCS.PHASECHK.TRANS64 P0, [R9+URZ], R4 ;  /* 0x00000004090085a7 */ /* 0x000e64000800007f */
[----:B-1----:R-:W-:Y:S05]  /*9080*/  @!P0 BRA `(.L_x_139) ;  /* 0xfffffffc00f08947 */ /* 0x002fea000383ffff */
[----:B------:R-:W-:Y:S05]  /*9090*/  BRA `(.L_x_204) ;  /* 0xffffffe000347947 */ /* 0x000fea000383ffff */
.L_x_140:
[----:B0-----:R0:W1:Y:S02]  /*90a0*/  SYNCS.PHASECHK.TRANS64.TRYWAIT P0, [R6+URZ], R5 ;  /* 0x00000005060075a7 */ /* 0x001064000800017f */
[----:B-1----:R-:W-:Y:S05]  /*90b0*/  @!P0 NANOSLEEP.SYNCS 0x989680 ;  /* 0x009896800000895d */ /* 0x002fea0003900000 */
[----:B------:R-:W1:Y:S02]  /*90c0*/  @!P0 SYNCS.PHASECHK.TRANS64 P0, [R6+URZ], R5 ;  /* 0x00000005060085a7 */ /* 0x000e64000800007f */
[----:B-1----:R-:W-:Y:S05]  /*90d0*/  @!P0 BRA `(.L_x_140) ;  /* 0xfffffffc00f08947 */ /* 0x002fea000383ffff */
[----:B------:R-:W-:Y:S05]  /*90e0*/  BRA `(.L_x_205) ;  /* 0xffffffe000447947 */ /* 0x000fea000383ffff */
.L_x_141:
[----:B0-----:R0:W1:Y:S02]  /*90f0*/  SYNCS.PHASECHK.TRANS64.TRYWAIT P0, [R9+URZ], R4 ;  /* 0x00000004090075a7 */ /* 0x001064000800017f */
[----:B-1----:R-:W-:Y:S05]  /*9100*/  @!P0 NANOSLEEP.SYNCS 0x989680 ;  /* 0x009896800000895d */ /* 0x002fea0003900000 */
[----:B------:R-:W1:Y:S02]  /*9110*/  @!P0 SYNCS.PHASECHK.TRANS64 P0, [R9+URZ], R4 ;  /* 0x00000004090085a7 */ /* 0x000e64000800007f */
[----:B-1----:R-:W-:Y:S05]  /*9120*/  @!P0 BRA `(.L_x_141) ;  /* 0xfffffffc00f08947 */ /* 0x002fea000383ffff */
[----:B------:R-:W-:Y:S05]  /*9130*/  BRA `(.L_x_206) ;  /* 0xffffffe000547947 */ /* 0x000fea000383ffff */
.L_x_142:
[----:B0-----:R0:W1:Y:S02]  /*9140*/  SYNCS.PHASECHK.TRANS64.TRYWAIT P0, [R6+URZ], R5 ;  /* 0x00000005060075a7 */ /* 0x001064000800017f */
[----:B-1----:R-:W-:Y:S05]  /*9150*/  @!P0 NANOSLEEP.SYNCS 0x989680 ;  /* 0x009896800000895d */ /* 0x002fea0003900000 */
[----:B------:R-:W1:Y:S02]  /*9160*/  @!P0 SYNCS.PHASECHK.TRANS64 P0, [R6+URZ], R5 ;  /* 0x00000005060085a7 */ /* 0x000e64000800007f */
[----:B-1----:R-:W-:Y:S05]  /*9170*/  @!P0 BRA `(.L_x_142) ;  /* 0xfffffffc00f08947 */ /* 0x002fea000383ffff */
[----:B------:R-:W-:Y:S05]  /*9180*/  BRA `(.L_x_207) ;  /* 0xffffffe000647947 */ /* 0x000fea000383ffff */
.L_x_143:
[----:B0-----:R0:W1:Y:S02]  /*9190*/  SYNCS.PHASECHK.TRANS64.TRYWAIT P0, [R9+URZ], R4 ;  /* 0x00000004090075a7 */ /* 0x001064000800017f */
[----:B-1----:R-:W-:Y:S05]  /*91a0*/  @!P0 NANOSLEEP.SYNCS 0x989680 ;  /* 0x009896800000895d */ /* 0x002fea0003900000 */
[----:B------:R-:W1:Y:S02]  /*91b0*/  @!P0 SYNCS.PHASECHK.TRANS64 P0, [R9+URZ], R4 ;  /* 0x00000004090085a7 */ /* 0x000e64000800007f */
[----:B-1----:R-:W-:Y:S05]  /*91c0*/  @!P0 BRA `(.L_x_143) ;  /* 0xfffffffc00f08947 */ /* 0x002fea000383ffff */
[----:B------:R-:W-:Y:S05]  /*91d0*/  BRA `(.L_x_208) ;  /* 0xffffffe000747947 */ /* 0x000fea000383ffff */
.L_x_144:
[----:B0-----:R0:W1:Y:S02]  /*91e0*/  SYNCS.PHASECHK.TRANS64.TRYWAIT P0, [R6+URZ], R5 ;  /* 0x00000005060075a7 */ /* 0x001064000800017f */
[----:B-1----:R-:W-:Y:S05]  /*91f0*/  @!P0 NANOSLEEP.SYNCS 0x989680 ;  /* 0x009896800000895d */ /* 0x002fea0003900000 */
[----:B------:R-:W1:Y:S02]  /*9200*/  @!P0 SYNCS.PHASECHK.TRANS64 P0, [R6+URZ], R5 ;  /* 0x00000005060085a7 */ /* 0x000e64000800007f */
[----:B-1----:R-:W-:Y:S05]  /*9210*/  @!P0 BRA `(.L_x_144) ;  /* 0xfffffffc00f08947 */ /* 0x002fea000383ffff */
[----:B------:R-:W-:Y:S05]  /*9220*/  BRA `(.L_x_209) ;  /* 0xffffffe000847947 */ /* 0x000fea000383ffff */
.L_x_145:
[----:B0-----:R0:W1:Y:S02]  /*9230*/  SYNCS.PHASECHK.TRANS64.TRYWAIT P0, [R9+URZ], R4 ;  /* 0x00000004090075a7 */ /* 0x001064000800017f */
[----:B-1----:R-:W-:Y:S05]  /*9240*/  @!P0 NANOSLEEP.SYNCS 0x989680 ;  /* 0x009896800000895d */ /* 0x002fea0003900000 */
[----:B------:R-:W1:Y:S02]  /*9250*/  @!P0 SYNCS.PHASECHK.TRANS64 P0, [R9+URZ], R4 ;  /* 0x00000004090085a7 */ /* 0x000e64000800007f */
[----:B-1----:R-:W-:Y:S05]  /*9260*/  @!P0 BRA `(.L_x_145) ;  /* 0xfffffffc00f08947 */ /* 0x002fea000383ffff */
[----:B------:R-:W-:Y:S05]  /*9270*/  BRA `(.L_x_210) ;  /* 0xffffffe000947947 */ /* 0x000fea000383ffff */
.L_x_146:
[----:B0-----:R0:W1:Y:S02]  /*9280*/  SYNCS.PHASECHK.TRANS64.TRYWAIT P0, [R6+URZ], R5 ;  /* 0x00000005060075a7 */ /* 0x001064000800017f */
[----:B-1----:R-:W-:Y:S05]  /*9290*/  @!P0 NANOSLEEP.SYNCS 0x989680 ;  /* 0x009896800000895d */ /* 0x002fea0003900000 */
[----:B------:R-:W1:Y:S02]  /*92a0*/  @!P0 SYNCS.PHASECHK.TRANS64 P0, [R6+URZ], R5 ;  /* 0x00000005060085a7 */ /* 0x000e64000800007f */
[----:B-1----:R-:W-:Y:S05]  /*92b0*/  @!P0 BRA `(.L_x_146) ;  /* 0xfffffffc00f08947 */ /* 0x002fea000383ffff */
[----:B------:R-:W-:Y:S05]  /*92c0*/  BRA `(.L_x_211) ;  /* 0xffffffe000a47947 */ /* 0x000fea000383ffff */
.L_x_147:
[----:B0-----:R0:W1:Y:S02]  /*92d0*/  SYNCS.PHASECHK.TRANS64.TRYWAIT P0, [R9+URZ], R4 ;  /* 0x00000004090075a7 */ /* 0x001064000800017f */
[----:B-1----:R-:W-:Y:S05]  /*92e0*/  @!P0 NANOSLEEP.SYNCS 0x989680 ;  /* 0x009896800000895d */ /* 0x002fea0003900000 */
[----:B------:R-:W1:Y:S02]  /*92f0*/  @!P0 SYNCS.PHASECHK.TRANS64 P0, [R9+URZ], R4 ;  /* 0x00000004090085a7 */ /* 0x000e64000800007f */
[----:B-1----:R-:W-:Y:S05]  /*9300*/  @!P0 BRA `(.L_x_147) ;  /* 0xfffffffc00f08947 */ /* 0x002fea000383ffff */
[----:B------:R-:W-:Y:S05]  /*9310*/  BRA `(.L_x_212) ;  /* 0xffffffe000b47947 */ /* 0x000fea000383ffff */
.L_x_148:
[----:B0-----:R0:W1:Y:S02]  /*9320*/  SYNCS.PHASECHK.TRANS64.TRYWAIT P0, [R6+URZ], R5 ;  /* 0x00000005060075a7 */ /* 0x001064000800017f */
[----:B-1----:R-:W-:Y:S05]  /*9330*/  @!P0 NANOSLEEP.SYNCS 0x989680 ;  /* 0x009896800000895d */ /* 0x002fea0003900000 */
[----:B------:R-:W1:Y:S02]  /*9340*/  @!P0 SYNCS.PHASECHK.TRANS64 P0, [R6+URZ], R5 ;  /* 0x00000005060085a7 */ /* 0x000e64000800007f */
[----:B-1----:R-:W-:Y:S05]  /*9350*/  @!P0 BRA `(.L_x_148) ;  /* 0xfffffffc00f08947 */ /* 0x002fea000383ffff */
[----:B------:R-:W-:Y:S05]  /*9360*/  BRA `(.L_x_213) ;  /* 0xffffffe000c47947 */ /* 0x000fea000383ffff */
.L_x_149:
[----:B0-----:R0:W1:Y:S02]  /*9370*/  SYNCS.PHASECHK.TRANS64.TRYWAIT P0, [R9+URZ], R4 ;  /* 0x00000004090075a7 */ /* 0x001064000800017f */
[----:B-1----:R-:W-:Y:S05]  /*9380*/  @!P0 NANOSLEEP.SYNCS 0x989680 ;  /* 0x009896800000895d */ /* 0x002fea0003900000 */
[----:B------:R-:W1:Y:S02]  /*9390*/  @!P0 SYNCS.PHASECHK.TRANS64 P0, [R9+URZ], R4 ;  /* 0x00000004090085a7 */ /* 0x000e64000800007f */
[----:B-1----:R-:W-:Y:S05]  /*93a0*/  @!P0 BRA `(.L_x_149) ;  /* 0xfffffffc00f08947 */ /* 0x002fea000383ffff */
[----:B------:R-:W-:Y:S05]  /*93b0*/  BRA `(.L_x_214) ;  /* 0xffffffe000d47947 */ /* 0x000fea000383ffff */
.L_x_150:
[----:B0-----:R0:W1:Y:S02]  /*93c0*/  SYNCS.PHASECHK.TRANS64.TRYWAIT P0, [R6+URZ], R5 ;  /* 0x00000005060075a7 */ /* 0x001064000800017f */
[----:B-1----:R-:W-:Y:S05]  /*93d0*/  @!P0 NANOSLEEP.SYNCS 0x989680 ;  /* 0x009896800000895d */ /* 0x002fea0003900000 */
[----:B------:R-:W1:Y:S02]  /*93e0*/  @!P0 SYNCS.PHASECHK.TRANS64 P0, [R6+URZ], R5 ;  /* 0x00000005060085a7 */ /* 0x000e64000800007f */
[----:B-1----:R-:W-:Y:S05]  /*93f0*/  @!P0 BRA `(.L_x_150) ;  /* 0xfffffffc00f08947 */ /* 0x002fea000383ffff */
[----:B------:R-:W-:Y:S05]  /*9400*/  BRA `(.L_x_215) ;  /* 0xffffffe000e47947 */ /* 0x000fea000383ffff */
.L_x_151:
[----:B0-----:R0:W1:Y:S02]  /*9410*/  SYNCS.PHASECHK.TRANS64.TRYWAIT P0, [R9+URZ], R4 ;  /* 0x00000004090075a7 */ /* 0x001064000800017f */
[----:B-1----:R-:W-:Y:S05]  /*9420*/  @!P0 NANOSLEEP.SYNCS 0x989680 ;  /* 0x009896800000895d */ /* 0x002fea0003900000 */
[----:B------:R-:W1:Y:S02]  /*9430*/  @!P0 SYNCS.PHASECHK.TRANS64 P0, [R9+URZ], R4 ;  /* 0x00000004090085a7 */ /* 0x000e64000800007f */
[----:B-1----:R-:W-:Y:S05]  /*9440*/  @!P0 BRA `(.L_x_151) ;  /* 0xfffffffc00f08947 */ /* 0x002fea000383ffff */
[----:B------:R-:W-:Y:S05]  /*9450*/  BRA `(.L_x_216) ;  /* 0xffffffe000f47947 */ /* 0x000fea000383ffff */
.L_x_152:
[----:B0-----:R0:W1:Y:S02]  /*9460*/  SYNCS.PHASECHK.TRANS64.TRYWAIT P0, [R6+URZ], R5 ;  /* 0x00000005060075a7 */ /* 0x001064000800017f */
[----:B-1----:R-:W-:Y:S05]  /*9470*/  @!P0 NANOSLEEP.SYNCS 0x989680 ;  /* 0x009896800000895d */ /* 0x002fea0003900000 */
[----:B------:R-:W1:Y:S02]  /*9480*/  @!P0 SYNCS.PHASECHK.TRANS64 P0, [R6+URZ], R5 ;  /* 0x00000005060085a7 */ /* 0x000e64000800007f */
[----:B-1----:R-:W-:Y:S05]  /*9490*/  @!P0 BRA `(.L_x_152) ;  /* 0xfffffffc00f08947 */ /* 0x002fea000383ffff */
[----:B------:R-:W-:Y:S05]  /*94a0*/  BRA `(.L_x_217) ;  /* 0xffffffe400047947 */ /* 0x000fea000383ffff */
.L_x_153:
[----:B0-----:R0:W1:Y:S02]  /*94b0*/  SYNCS.PHASECHK.TRANS64.TRYWAIT P0, [R9+URZ], R4 ;  /* 0x00000004090075a7 */ /* 0x001064000800017f */
[----:B-1----:R-:W-:Y:S05]  /*94c0*/  @!P0 NANOSLEEP.SYNCS 0x989680 ;  /* 0x009896800000895d */ /* 0x002fea0003900000 */
[----:B------:R-:W1:Y:S02]  /*94d0*/  @!P0 SYNCS.PHASECHK.TRANS64 P0, [R9+URZ], R4 ;  /* 0x00000004090085a7 */ /* 0x000e64000800007f */
[----:B-1----:R-:W-:Y:S05]  /*94e0*/  @!P0 BRA `(.L_x_153) ;  /* 0xfffffffc00f08947 */ /* 0x002fea000383ffff */
[----:B------:R-:W-:Y:S05]  /*94f0*/  BRA `(.L_x_218) ;  /* 0xffffffe400147947 */ /* 0x000fea000383ffff */
.L_x_154:
[----:B0-----:R0:W1:Y:S02]  /*9500*/  SYNCS.PHASECHK.TRANS64.TRYWAIT P0, [R6+URZ], R5 ;  /* 0x00000005060075a7 */ /* 0x001064000800017f */
[----:B-1----:R-:W-:Y:S05]  /*9510*/  @!P0 NANOSLEEP.SYNCS 0x989680 ;  /* 0x009896800000895d */ /* 0x002fea0003900000 */
[----:B------:R-:W1:Y:S02]  /*9520*/  @!P0 SYNCS.PHASECHK.TRANS64 P0, [R6+URZ], R5 ;  /* 0x00000005060085a7 */ /* 0x000e64000800007f */
[----:B-1----:R-:W-:Y:S05]  /*9530*/  @!P0 BRA `(.L_x_154) ;  /* 0xfffffffc00f08947 */ /* 0x002fea000383ffff */
[----:B------:R-:W-:Y:S05]  /*9540*/  BRA `(.L_x_219) ;  /* 0xffffffe400247947 */ /* 0x000fea000383ffff */
.L_x_155:
[----:B0-----:R0:W1:Y:S02]  /*9550*/  SYNCS.PHASECHK.TRANS64.TRYWAIT P0, [R9+URZ], R4 ;  /* 0x00000004090075a7 */ /* 0x001064000800017f */
[----:B-1----:R-:W-:Y:S05]  /*9560*/  @!P0 NANOSLEEP.SYNCS 0x989680 ;  /* 0x009896800000895d */ /* 0x002fea0003900000 */
[----:B------:R-:W1:Y:S02]  /*9570*/  @!P0 SYNCS.PHASECHK.TRANS64 P0, [R9+URZ], R4 ;  /* 0x00000004090085a7 */ /* 0x000e64000800007f */
[----:B-1----:R-:W-:Y:S05]  /*9580*/  @!P0 BRA `(.L_x_155) ;  /* 0xfffffffc00f08947 */ /* 0x002fea000383ffff */
[----:B------:R-:W-:Y:S05]  /*9590*/  BRA `(.L_x_220) ;  /* 0xffffffe400347947 */ /* 0x000fea000383ffff */
.L_x_156:
[----:B0-----:R0:W1:Y:S02]  /*95a0*/  SYNCS.PHASECHK.TRANS64.TRYWAIT P0, [R6+URZ], R5 ;  /* 0x00000005060075a7 */ /* 0x001064000800017f */
[----:B-1----:R-:W-:Y:S05]  /*95b0*/  @!P0 NANOSLEEP.SYNCS 0x989680 ;  /* 0x009896800000895d */ /* 0x002fea0003900000 */
[----:B------:R-:W1:Y:S02]  /*95c0*/  @!P0 SYNCS.PHASECHK.TRANS64 P0, [R6+URZ], R5 ;  /* 0x00000005060085a7 */ /* 0x000e64000800007f */
[----:B-1----:R-:W-:Y:S05]  /*95d0*/  @!P0 BRA `(.L_x_156) ;  /* 0xfffffffc00f08947 */ /* 0x002fea000383ffff */
[----:B------:R-:W-:Y:S05]  /*95e0*/  BRA `(.L_x_221) ;  /* 0xffffffe400447947 */ /* 0x000fea000383ffff */
.L_x_157:
[----:B0-----:R0:W1:Y:S02]  /*95f0*/  SYNCS.PHASECHK.TRANS64.TRYWAIT P0, [R9+URZ], R4 ;  /* 0x00000004090075a7 */ /* 0x001064000800017f */
[----:B-1----:R-:W-:Y:S05]  /*9600*/  @!P0 NANOSLEEP.SYNCS 0x989680 ;  /* 0x009896800000895d */ /* 0x002fea0003900000 */
[----:B------:R-:W1:Y:S02]  /*9610*/  @!P0 SYNCS.PHASECHK.TRANS64 P0, [R9+URZ], R4 ;  /* 0x00000004090085a7 */ /* 0x000e64000800007f */
[----:B-1----:R-:W-:Y:S05]  /*9620*/  @!P0 BRA `(.L_x_157) ;  /* 0xfffffffc00f08947 */ /* 0x002fea000383ffff */
[----:B------:R-:W-:Y:S05]  /*9630*/  BRA `(.L_x_222) ;  /* 0xffffffe400547947 */ /* 0x000fea000383ffff */
.L_x_158:
[----:B0-----:R0:W1:Y:S02]  /*9640*/  SYNCS.PHASECHK.TRANS64.TRYWAIT P0, [R6+URZ], R5 ;  /* 0x00000005060075a7 */ /* 0x001064000800017f */
[----:B-1----:R-:W-:Y:S05]  /*9650*/  @!P0 NANOSLEEP.SYNCS 0x989680 ;  /* 0x009896800000895d */ /* 0x002fea0003900000 */
[----:B------:R-:W1:Y:S02]  /*9660*/  @!P0 SYNCS.PHASECHK.TRANS64 P0, [R6+URZ], R5 ;  /* 0x00000005060085a7 */ /* 0x000e64000800007f */
[----:B-1----:R-:W-:Y:S05]  /*9670*/  @!P0 BRA `(.L_x_158) ;  /* 0xfffffffc00f08947 */ /* 0x002fea000383ffff */
[----:B------:R-:W-:Y:S05]  /*9680*/  BRA `(.L_x_223) ;  /* 0xffffffe400647947 */ /* 0x000fea000383ffff */
.L_x_159:
[----:B0-----:R0:W1:Y:S02]  /*9690*/  SYNCS.PHASECHK.TRANS64.TRYWAIT P0, [R9+URZ], R4 ;  /* 0x00000004090075a7 */ /* 0x001064000800017f */
[----:B-1----:R-:W-:Y:S05]  /*96a0*/  @!P0 NANOSLEEP.SYNCS 0x989680 ;  /* 0x009896800000895d */ /* 0x002fea0003900000 */
[----:B------:R-:W1:Y:S02]  /*96b0*/  @!P0 SYNCS.PHASECHK.TRANS64 P0, [R9+URZ], R4 ;  /* 0x00000004090085a7 */ /* 0x000e64000800007f */
[----:B-1----:R-:W-:Y:S05]  /*96c0*/  @!P0 BRA `(.L_x_159) ;  /* 0xfffffffc00f08947 */ /* 0x002fea000383ffff */
[----:B------:R-:W-:Y:S05]  /*96d0*/  BRA `(.L_x_224) ;  /* 0xffffffe400747947 */ /* 0x000fea000383ffff */
.L_x_160:
[----:B0-----:R0:W1:Y:S02]  /*96e0*/  SYNCS.PHASECHK.TRANS64.TRYWAIT P0, [R6+URZ], R5 ;  /* 0x00000005060075a7 */ /* 0x001064000800017f */
[----:B-1----:R-:W-:Y:S05]  /*96f0*/  @!P0 NANOSLEEP.SYNCS 0x989680 ;  /* 0x009896800000895d */ /* 0x002fea0003900000 */
[----:B------:R-:W1:Y:S02]  /*9700*/  @!P0 SYNCS.PHASECHK.TRANS64 P0, [R6+URZ], R5 ;  /* 0x00000005060085a7 */ /* 0x000e64000800007f */
[----:B-1----:R-:W-:Y:S05]  /*9710*/  @!P0 BRA `(.L_x_160) ;  /* 0xfffffffc00f08947 */ /* 0x002fea000383ffff */
[----:B------:R-:W-:Y:S05]  /*9720*/  BRA `(.L_x_225) ;  /* 0xffffffe400847947 */ /* 0x000fea000383ffff */
.L_x_161:
[----:B0-----:R0:W1:Y:S02]  /*9730*/  SYNCS.PHASECHK.TRANS64.TRYWAIT P0, [R9+URZ], R4 ;  /* 0x00000004090075a7 */ /* 0x001064000800017f */
[----:B-1----:R-:W-:Y:S05]  /*9740*/  @!P0 NANOSLEEP.SYNCS 0x989680 ;  /* 0x009896800000895d */ /* 0x002fea0003900000 */
[----:B------:R-:W1:Y:S02]  /*9750*/  @!P0 SYNCS.PHASECHK.TRANS64 P0, [R9+URZ], R4 ;  /* 0x00000004090085a7 */ /* 0x000e64000800007f */
[----:B-1----:R-:W-:Y:S05]  /*9760*/  @!P0 BRA `(.L_x_161) ;  /* 0xfffffffc00f08947 */ /* 0x002fea000383ffff */
[----:B------:R-:W-:Y:S05]  /*9770*/  BRA `(.L_x_226) ;  /* 0xffffffe400947947 */ /* 0x000fea000383ffff */
.L_x_162:
[----:B0-----:R0:W1:Y:S02]  /*9780*/  SYNCS.PHASECHK.TRANS64.TRYWAIT P0, [R6+URZ], R5 ;  /* 0x00000005060075a7 */ /* 0x001064000800017f */
[----:B-1----:R-:W-:Y:S05]  /*9790*/  @!P0 NANOSLEEP.SYNCS 0x989680 ;  /* 0x009896800000895d */ /* 0x002fea0003900000 */
[----:B------:R-:W1:Y:S02]  /*97a0*/  @!P0 SYNCS.PHASECHK.TRANS64 P0, [R6+URZ], R5 ;  /* 0x00000005060085a7 */ /* 0x000e64000800007f */
[----:B-1----:R-:W-:Y:S05]  /*97b0*/  @!P0 BRA `(.L_x_162) ;  /* 0xfffffffc00f08947 */ /* 0x002fea000383ffff */
[----:B------:R-:W-:Y:S05]  /*97c0*/  BRA `(.L_x_227) ;  /* 0xffffffe400a47947 */ /* 0x000fea000383ffff */
.L_x_163:
[----:B0-----:R0:W1:Y:S02]  /*97d0*/  SYNCS.PHASECHK.TRANS64.TRYWAIT P0, [R9+URZ], R4 ;  /* 0x00000004090075a7 */ /* 0x001064000800017f */
[----:B-1----:R-:W-:Y:S05]  /*97e0*/  @!P0 NANOSLEEP.SYNCS 0x989680 ;  /* 0x009896800000895d */ /* 0x002fea0003900000 */
[----:B------:R-:W1:Y:S02]  /*97f0*/  @!P0 SYNCS.PHASECHK.TRANS64 P0, [R9+URZ], R4 ;  /* 0x00000004090085a7 */ /* 0x000e64000800007f */
[----:B-1----:R-:W-:Y:S05]  /*9800*/  @!P0 BRA `(.L_x_163) ;  /* 0xfffffffc00f08947 */ /* 0x002fea000383ffff */
[----:B------:R-:W-:Y:S05]  /*9810*/  BRA `(.L_x_228) ;  /* 0xffffffe400b47947 */ /* 0x000fea000383ffff */
.L_x_164:
[----:B0-----:R0:W1:Y:S02]  /*9820*/  SYNCS.PHASECHK.TRANS64.TRYWAIT P0, [R6+URZ], R5 ;  /* 0x00000005060075a7 */ /* 0x001064000800017f */
[----:B-1----:R-:W-:Y:S05]  /*9830*/  @!P0 NANOSLEEP.SYNCS 0x989680 ;  /* 0x009896800000895d */ /* 0x002fea0003900000 */
[----:B------:R-:W1:Y:S02]  /*9840*/  @!P0 SYNCS.PHASECHK.TRANS64 P0, [R6+URZ], R5 ;  /* 0x00000005060085a7 */ /* 0x000e64000800007f */
[----:B-1----:R-:W-:Y:S05]  /*9850*/  @!P0 BRA `(.L_x_164) ;  /* 0xfffffffc00f08947 */ /* 0x002fea000383ffff */
[----:B------:R-:W-:Y:S05]  /*9860*/  BRA `(.L_x_229) ;  /* 0xffffffe400c47947 */ /* 0x000fea000383ffff */
.L_x_165:
[----:B0-----:R0:W1:Y:S02]  /*9870*/  SYNCS.PHASECHK.TRANS64.TRYWAIT P0, [R9+URZ], R4 ;  /* 0x00000004090075a7 */ /* 0x001064000800017f */
[----:B-1----:R-:W-:Y:S05]  /*9880*/  @!P0 NANOSLEEP.SYNCS 0x989680 ;  /* 0x009896800000895d */ /* 0x002fea0003900000 */
[----:B------:R-:W1:Y:S02]  /*9890*/  @!P0 SYNCS.PHASECHK.TRANS64 P0, [R9+URZ], R4 ;  /* 0x00000004090085a7 */ /* 0x000e64000800007f */
[----:B-1----:R-:W-:Y:S05]  /*98a0*/  @!P0 BRA `(.L_x_165) ;  /* 0xfffffffc00f08947 */ /* 0x002fea000383ffff */
[----:B------:R-:W-:Y:S05]  /*98b0*/  BRA `(.L_x_230) ;  /* 0xffffffe400d47947 */ /* 0x000fea000383ffff */
.L_x_166:
[----:B0-----:R0:W1:Y:S02]  /*98c0*/  SYNCS.PHASECHK.TRANS64.TRYWAIT P0, [R6+URZ], R5 ;  /* 0x00000005060075a7 */ /* 0x001064000800017f */
[----:B-1----:R-:W-:Y:S05]  /*98d0*/  @!P0 NANOSLEEP.SYNCS 0x989680 ;  /* 0x009896800000895d */ /* 0x002fea0003900000 */
[----:B------:R-:W1:Y:S02]  /*98e0*/  @!P0 SYNCS.PHASECHK.TRANS64 P0, [R6+URZ], R5 ;  /* 0x00000005060085a7 */ /* 0x000e64000800007f */
[----:B-1----:R-:W-:Y:S05]  /*98f0*/  @!P0 BRA `(.L_x_166) ;  /* 0xfffffffc00f08947 */ /* 0x002fea000383ffff */
[----:B------:R-:W-:Y:S05]  /*9900*/  BRA `(.L_x_231) ;  /* 0xffffffe400e47947 */ /* 0x000fea000383ffff */
.L_x_167:
[----:B0-----:R0:W1:Y:S02]  /*9910*/  SYNCS.PHASECHK.TRANS64.TRYWAIT P0, [R9+URZ], R4 ;  /* 0x00000004090075a7 */ /* 0x001064000800017f */
[----:B-1----:R-:W-:Y:S05]  /*9920*/  @!P0 NANOSLEEP.SYNCS 0x989680 ;  /* 0x009896800000895d */ /* 0x002fea0003900000 */
[----:B------:R-:W1:Y:S02]  /*9930*/  @!P0 SYNCS.PHASECHK.TRANS64 P0, [R9+URZ], R4 ;  /* 0x00000004090085a7 */ /* 0x000e64000800007f */
[----:B-1----:R-:W-:Y:S05]  /*9940*/  @!P0 BRA `(.L_x_167) ;  /* 0xfffffffc00f08947 */ /* 0x002fea000383ffff */
[----:B------:R-:W-:Y:S05]  /*9950*/  BRA `(.L_x_232) ;  /* 0xffffffe400f47947 */ /* 0x000fea000383ffff */
.L_x_168:
[----:B0-----:R0:W1:Y:S02]  /*9960*/  SYNCS.PHASECHK.TRANS64.TRYWAIT P0, [R6+URZ], R5 ;  /* 0x00000005060075a7 */ /* 0x001064000800017f */
[----:B-1----:R-:W-:Y:S05]  /*9970*/  @!P0 NANOSLEEP.SYNCS 0x989680 ;  /* 0x009896800000895d */ /* 0x002fea0003900000 */
[----:B------:R-:W1:Y:S02]  /*9980*/  @!P0 SYNCS.PHASECHK.TRANS64 P0, [R6+URZ], R5 ;  /* 0x00000005060085a7 */ /* 0x000e64000800007f */
[----:B-1----:R-:W-:Y:S05]  /*9990*/  @!P0 BRA `(.L_x_168) ;  /* 0xfffffffc00f08947 */ /* 0x002fea000383ffff */
[----:B------:R-:W-:Y:S05]  /*99a0*/  BRA `(.L_x_233) ;  /* 0xffffffe800047947 */ /* 0x000fea000383ffff */
.L_x_169:
[----:B0-----:R0:W1:Y:S02]  /*99b0*/  SYNCS.PHASECHK.TRANS64.TRYWAIT P0, [R9+URZ], R4 ;  /* 0x00000004090075a7 */ /* 0x001064000800017f */
[----:B-1----:R-:W-:Y:S05]  /*99c0*/  @!P0 NANOSLEEP.SYNCS 0x989680 ;  /* 0x009896800000895d */ /* 0x002fea0003900000 */
[----:B------:R-:W1:Y:S02]  /*99d0*/  @!P0 SYNCS.PHASECHK.TRANS64 P0, [R9+URZ], R4 ;  /* 0x00000004090085a7 */ /* 0x000e64000800007f */
[----:B-1----:R-:W-:Y:S05]  /*99e0*/  @!P0 BRA `(.L_x_169) ;  /* 0xfffffffc00f08947 */ /* 0x002fea000383ffff */
[----:B------:R-:W-:Y:S05]  /*99f0*/  BRA `(.L_x_234) ;  /* 0xffffffe800147947 */ /* 0x000fea000383ffff */
.L_x_170:
[----:B0-----:R0:W1:Y:S02]  /*9a00*/  SYNCS.PHASECHK.TRANS64.TRYWAIT P0, [R6+URZ], R5 ;  /* 0x00000005060075a7 */ /* 0x001064000800017f */
[----:B-1----:R-:W-:Y:S05]  /*9a10*/  @!P0 NANOSLEEP.SYNCS 0x989680 ;  /* 0x009896800000895d */ /* 0x002fea0003900000 */
[----:B------:R-:W1:Y:S02]  /*9a20*/  @!P0 SYNCS.PHASECHK.TRANS64 P0, [R6+URZ], R5 ;  /* 0x00000005060085a7 */ /* 0x000e64000800007f */
[----:B-1----:R-:W-:Y:S05]  /*9a30*/  @!P0 BRA `(.L_x_170) ;  /* 0xfffffffc00f08947 */ /* 0x002fea000383ffff */
[----:B------:R-:W-:Y:S05]  /*9a40*/  BRA `(.L_x_235) ;  /* 0xffffffe800247947 */ /* 0x000fea000383ffff */
.L_x_171:
[----:B0-----:R0:W1:Y:S02]  /*9a50*/  SYNCS.PHASECHK.TRANS64.TRYWAIT P0, [R9+URZ], R4 ;  /* 0x00000004090075a7 */ /* 0x001064000800017f */
[----:B-1----:R-:W-:Y:S05]  /*9a60*/  @!P0 NANOSLEEP.SYNCS 0x989680 ;  /* 0x009896800000895d */ /* 0x002fea0003900000 */
[----:B------:R-:W1:Y:S02]  /*9a70*/  @!P0 SYNCS.PHASECHK.TRANS64 P0, [R9+URZ], R4 ;  /* 0x00000004090085a7 */ /* 0x000e64000800007f */
[----:B-1----:R-:W-:Y:S05]  /*9a80*/  @!P0 BRA `(.L_x_171) ;  /* 0xfffffffc00f08947 */ /* 0x002fea000383ffff */
[----:B------:R-:W-:Y:S05]  /*9a90*/  BRA `(.L_x_236) ;  /* 0xffffffe800347947 */ /* 0x000fea000383ffff */
.L_x_172:
[----:B0-----:R0:W1:Y:S02]  /*9aa0*/  SYNCS.PHASECHK.TRANS64.TRYWAIT P0, [R6+URZ], R5 ;  /* 0x00000005060075a7 */ /* 0x001064000800017f */
[----:B-1----:R-:W-:Y:S05]  /*9ab0*/  @!P0 NANOSLEEP.SYNCS 0x989680 ;  /* 0x009896800000895d */ /* 0x002fea0003900000 */
[----:B------:R-:W1:Y:S02]  /*9ac0*/  @!P0 SYNCS.PHASECHK.TRANS64 P0, [R6+URZ], R5 ;  /* 0x00000005060085a7 */ /* 0x000e64000800007f */
[----:B-1----:R-:W-:Y:S05]  /*9ad0*/  @!P0 BRA `(.L_x_172) ;  /* 0xfffffffc00f08947 */ /* 0x002fea000383ffff */
[----:B------:R-:W-:Y:S05]  /*9ae0*/  BRA `(.L_x_237) ;  /* 0xffffffe800447947 */ /* 0x000fea000383ffff */
.L_x_173:
[----:B0-----:R0:W1:Y:S02]  /*9af0*/  SYNCS.PHASECHK.TRANS64.TRYWAIT P0, [R9+URZ], R4 ;  /* 0x00000004090075a7 */ /* 0x001064000800017f */
[----:B-1----:R-:W-:Y:S05]  /*9b00*/  @!P0 NANOSLEEP.SYNCS 0x989680 ;  /* 0x009896800000895d */ /* 0x002fea0003900000 */
[----:B------:R-:W1:Y:S02]  /*9b10*/  @!P0 SYNCS.PHASECHK.TRANS64 P0, [R9+URZ], R4 ;  /* 0x00000004090085a7 */ /* 0x000e64000800007f */
[----:B-1----:R-:W-:Y:S05]  /*9b20*/  @!P0 BRA `(.L_x_173) ;  /* 0xfffffffc00f08947 */ /* 0x002fea000383ffff */
[----:B------:R-:W-:Y:S05]  /*9b30*/  BRA `(.L_x_238) ;  /* 0xffffffe800547947 */ /* 0x000fea000383ffff */
.L_x_174:
[----:B0-----:R0:W1:Y:S02]  /*9b40*/  SYNCS.PHASECHK.TRANS64.TRYWAIT P0, [R6+URZ], R5 ;  /* 0x00000005060075a7 */ /* 0x001064000800017f */
[----:B-1----:R-:W-:Y:S05]  /*9b50*/  @!P0 NANOSLEEP.SYNCS 0x989680 ;  /* 0x009896800000895d */ /* 0x002fea0003900000 */
[----:B------:R-:W1:Y:S02]  /*9b60*/  @!P0 SYNCS.PHASECHK.TRANS64 P0, [R6+URZ], R5 ;  /* 0x00000005060085a7 */ /* 0x000e64000800007f */
[----:B-1----:R-:W-:Y:S05]  /*9b70*/  @!P0 BRA `(.L_x_174) ;  /* 0xfffffffc00f08947 */ /* 0x002fea000383ffff */
[----:B------:R-:W-:Y:S05]  /*9b80*/  BRA `(.L_x_239) ;  /* 0xffffffe800647947 */ /* 0x000fea000383ffff */
.L_x_175:
[----:B0-----:R0:W1:Y:S02]  /*9b90*/  SYNCS.PHASECHK.TRANS64.TRYWAIT P0, [R9+URZ], R4 ;  /* 0x00000004090075a7 */ /* 0x001064000800017f */
[----:B-1----:R-:W-:Y:S05]  /*9ba0*/  @!P0 NANOSLEEP.SYNCS 0x989680 ;  /* 0x009896800000895d */ /* 0x002fea0003900000 */
[----:B------:R-:W1:Y:S02]  /*9bb0*/  @!P0 SYNCS.PHASECHK.TRANS64 P0, [R9+URZ], R4 ;  /* 0x00000004090085a7 */ /* 0x000e64000800007f */
[----:B-1----:R-:W-:Y:S05]  /*9bc0*/  @!P0 BRA `(.L_x_175) ;  /* 0xfffffffc00f08947 */ /* 0x002fea000383ffff */
[----:B------:R-:W-:Y:S05]  /*9bd0*/  BRA `(.L_x_240) ;  /* 0xffffffe800747947 */ /* 0x000fea000383ffff */
.L_x_176:
[----:B0-----:R0:W1:Y:S02]  /*9be0*/  SYNCS.PHASECHK.TRANS64.TRYWAIT P0, [R6+URZ], R5 ;  /* 0x00000005060075a7 */ /* 0x001064000800017f */
[----:B-1----:R-:W-:Y:S05]  /*9bf0*/  @!P0 NANOSLEEP.SYNCS 0x989680 ;  /* 0x009896800000895d */ /* 0x002fea0003900000 */
[----:B------:R-:W1:Y:S02]  /*9c00*/  @!P0 SYNCS.PHASECHK.TRANS64 P0, [R6+URZ], R5 ;  /* 0x00000005060085a7 */ /* 0x000e64000800007f */
[----:B-1----:R-:W-:Y:S05]  /*9c10*/  @!P0 BRA `(.L_x_176) ;  /* 0xfffffffc00f08947 */ /* 0x002fea000383ffff */
[----:B------:R-:W-:Y:S05]  /*9c20*/  BRA `(.L_x_241) ;  /* 0xffffffe800847947 */ /* 0x000fea000383ffff */
.L_x_177:
[----:B0-----:R0:W1:Y:S02]  /*9c30*/  SYNCS.PHASECHK.TRANS64.TRYWAIT P0, [R9+URZ], R4 ;  /* 0x00000004090075a7 */ /* 0x001064000800017f */
[----:B-1----:R-:W-:Y:S05]  /*9c40*/  @!P0 NANOSLEEP.SYNCS 0x989680 ;  /* 0x009896800000895d */ /* 0x002fea0003900000 */
[----:B------:R-:W1:Y:S02]  /*9c50*/  @!P0 SYNCS.PHASECHK.TRANS64 P0, [R9+URZ], R4 ;  /* 0x00000004090085a7 */ /* 0x000e64000800007f */
[----:B-1----:R-:W-:Y:S05]  /*9c60*/  @!P0 BRA `(.L_x_177) ;  /* 0xfffffffc00f08947 */ /* 0x002fea000383ffff */
[----:B------:R-:W-:Y:S05]  /*9c70*/  BRA `(.L_x_242) ;  /* 0xffffffe800947947 */ /* 0x000fea000383ffff */
.L_x_178:
[----:B0-----:R0:W1:Y:S02]  /*9c80*/  SYNCS.PHASECHK.TRANS64.TRYWAIT P0, [R6+URZ], R5 ;  /* 0x00000005060075a7 */ /* 0x001064000800017f */
[----:B-1----:R-:W-:Y:S05]  /*9c90*/  @!P0 NANOSLEEP.SYNCS 0x989680 ;  /* 0x009896800000895d */ /* 0x002fea0003900000 */
[----:B------:R-:W1:Y:S02]  /*9ca0*/  @!P0 SYNCS.PHASECHK.TRANS64 P0, [R6+URZ], R5 ;  /* 0x00000005060085a7 */ /* 0x000e64000800007f */
[----:B-1----:R-:W-:Y:S05]  /*9cb0*/  @!P0 BRA `(.L_x_178) ;  /* 0xfffffffc00f08947 */ /* 0x002fea000383ffff */
[----:B------:R-:W-:Y:S05]  /*9cc0*/  BRA `(.L_x_243) ;  /* 0xffffffe800a47947 */ /* 0x000fea000383ffff */
.L_x_179:
[----:B0-----:R0:W1:Y:S02]  /*9cd0*/  SYNCS.PHASECHK.TRANS64.TRYWAIT P0, [R9+URZ], R4 ;  /* 0x00000004090075a7 */ /* 0x001064000800017f */
[----:B-1----:R-:W-:Y:S05]  /*9ce0*/  @!P0 NANOSLEEP.SYNCS 0x989680 ;  /* 0x009896800000895d */ /* 0x002fea0003900000 */
[----:B------:R-:W1:Y:S02]  /*9cf0*/  @!P0 SYNCS.PHASECHK.TRANS64 P0, [R9+URZ], R4 ;  /* 0x00000004090085a7 */ /* 0x000e64000800007f */
[----:B-1----:R-:W-:Y:S05]  /*9d00*/  @!P0 BRA `(.L_x_179) ;  /* 0xfffffffc00f08947 */ /* 0x002fea000383ffff */
[----:B------:R-:W-:Y:S05]  /*9d10*/  BRA `(.L_x_244) ;  /* 0xffffffe800b47947 */ /* 0x000fea000383ffff */
.L_x_180:
[----:B0-----:R0:W1:Y:S02]  /*9d20*/  SYNCS.PHASECHK.TRANS64.TRYWAIT P0, [R6+URZ], R5 ;  /* 0x00000005060075a7 */ /* 0x001064000800017f */
[----:B-1----:R-:W-:Y:S05]  /*9d30*/  @!P0 NANOSLEEP.SYNCS 0x989680 ;  /* 0x009896800000895d */ /* 0x002fea0003900000 */
[----:B------:R-:W1:Y:S02]  /*9d40*/  @!P0 SYNCS.PHASECHK.TRANS64 P0, [R6+URZ], R5 ;  /* 0x00000005060085a7 */ /* 0x000e64000800007f */
[----:B-1----:R-:W-:Y:S05]  /*9d50*/  @!P0 BRA `(.L_x_180) ;  /* 0xfffffffc00f08947 */ /* 0x002fea000383ffff */
[----:B------:R-:W-:Y:S05]  /*9d60*/  BRA `(.L_x_245) ;  /* 0xffffffe800c47947 */ /* 0x000fea000383ffff */
.L_x_181:
[----:B0-----:R0:W1:Y:S02]  /*9d70*/  SYNCS.PHASECHK.TRANS64.TRYWAIT P0, [R9+URZ], R4 ;  /* 0x00000004090075a7 */ /* 0x001064000800017f */
[----:B-1----:R-:W-:Y:S05]  /*9d80*/  @!P0 NANOSLEEP.SYNCS 0x989680 ;  /* 0x009896800000895d */ /* 0x002fea0003900000 */
[----:B------:R-:W1:Y:S02]  /*9d90*/  @!P0 SYNCS.PHASECHK.TRANS64 P0, [R9+URZ], R4 ;  /* 0x00000004090085a7 */ /* 0x000e64000800007f */
[----:B-1----:R-:W-:Y:S05]  /*9da0*/  @!P0 BRA `(.L_x_181) ;  /* 0xfffffffc00f08947 */ /* 0x002fea000383ffff */
[----:B------:R-:W-:Y:S05]  /*9db0*/  BRA `(.L_x_246) ;  /* 0xffffffe800d47947 */ /* 0x000fea000383ffff */
.L_x_182:
[----:B0-----:R0:W1:Y:S02]  /*9dc0*/  SYNCS.PHASECHK.TRANS64.TRYWAIT P0, [R6+URZ], R5 ;  /* 0x00000005060075a7 */ /* 0x001064000800017f */
[----:B-1----:R-:W-:Y:S05]  /*9dd0*/  @!P0 NANOSLEEP.SYNCS 0x989680 ;  /* 0x009896800000895d */ /* 0x002fea0003900000 */
[----:B------:R-:W1:Y:S02]  /*9de0*/  @!P0 SYNCS.PHASECHK.TRANS64 P0, [R6+URZ], R5 ;  /* 0x00000005060085a7 */ /* 0x000e64000800007f */
[----:B-1----:R-:W-:Y:S05]  /*9df0*/  @!P0 BRA `(.L_x_182) ;  /* 0xfffffffc00f08947 */ /* 0x002fea000383ffff */
[----:B------:R-:W-:Y:S05]  /*9e00*/  BRA `(.L_x_247) ;  /* 0xffffffe800dc7947 */ /* 0x000fea000383ffff */
.L_x_248:
[----:B------:R-:W-:-:S00]  /*9e10*/  BRA `(.L_x_248) ;  /* 0xfffffffc00fc7947 */ /* 0x000fc0000383ffff */
[----:B------:R-:W-:-:S00]  /*9e20*/  NOP ;  /* 0x0000000000007918 */ /* 0x000fc00000000000 */
        /* <DEDUP_REMOVED lines=13> */
.L_x_249:


//--------------------- .nv.shared._ZN7cutlass13device_kernelINS_4gemm6kernel13GemmUniversalIN4cute5tupleIJiiiiEEENS1_10collective13CollectiveMmaINS1_37MainloopSm90TmaGmmaWarpSpecializedFP8ILi56ENS5_IJNS4_1CILi1EEENSA_ILi2EEESB_EEENS1_32KernelTmaWarpSpecializedPingpongEEENS5_IJNSA_ILi64EEESG_NSA_ILi32EEEEEENS_12float_e4m3_tENS5_IJlSB_lEEESJ_SK_NS4_8TiledMMAINS4_8MMA_AtomIJNS4_4SM904GMMA30MMA_64x64x32_F32E4M3E4M3_SS_TNILNSO_7ScaleInE1ELSQ_1EEEEEENS4_6LayoutINS5_IJSB_SB_SB_EEENS5_IJNSA_ILi0EEESV_SV_EEEEENS5_IJNS4_10UnderscoreESY_SY_EEEEENS4_23SM90_TMA_LOAD_MULTICASTENS4_14ComposedLayoutINS4_7SwizzleILi1ELi4ELi3EEENS4_18smem_ptr_flag_bitsILi8EEENST_INS5_IJNSA_ILi8EEESH_EEENS5_IJSH_SB_EEEEEEEvNS4_8identityENS4_13SM90_TMA_LOADES1B_vS1C_EENS_8epilogue10collective6detail29Sm90TmaWarpSpecializedAdapterINS1G_15DefaultEpilogueISJ_SK_SK_NS1F_6thread17LinearCombinationISJ_Li1EffLNS1K_9ScaleType4KindE0ELNS_15FloatRoundStyleE2ESJ_EENS1_15EpilogueDefaultEEEEEvvEEEEvNT_6ParamsE --------------------------
	.section	.nv.shared._ZN7cutlass13device_kernelINS_4gemm6kernel13GemmUniversalIN4cute5tupleIJiiiiEEENS1_10collective13CollectiveMmaINS1_37MainloopSm90TmaGmmaWarpSpecializedFP8ILi56ENS5_IJNS4_1CILi1EEENSA_ILi2EEESB_EEENS1_32KernelTmaWarpSpecializedPingpongEEENS5_IJNSA_ILi64EEESG_NSA_ILi32EEEEEENS_12float_e4m3_tENS5_IJlSB_lEEESJ_SK_NS4_8TiledMMAINS4_8MMA_AtomIJNS4_4SM904GMMA30MMA_64x64x32_F32E4M3E4M3_SS_TNILNSO_7ScaleInE1ELSQ_1EEEEEENS4_6LayoutINS5_IJSB_SB_SB_EEENS5_IJNSA_ILi0EEESV_SV_EEEEENS5_IJNS4_10UnderscoreESY_SY_EEEEENS4_23SM90_TMA_LOAD_MULTICASTENS4_14ComposedLayoutINS4_7SwizzleILi1ELi4ELi3EEENS4_18smem_ptr_flag_bitsILi8EEENST_INS5_IJNSA_ILi8EEESH_EEENS5_IJSH_SB_EEEEEEEvNS4_8identityENS4_13SM90_TMA_LOADES1B_vS1C_EENS_8epilogue10collective6detail29Sm90TmaWarpSpecializedAdapterINS1G_15DefaultEpilogueISJ_SK_SK_NS1F_6thread17LinearCombinationISJ_Li1EffLNS1K_9ScaleType4KindE0ELNS_15FloatRoundStyleE2ESJ_EENS1_15EpilogueDefaultEEEEEvvEEEEvNT_6ParamsE,"aw",@nobits
	.sectionflags	@""
	.align	16
	.zero		1024


//--------------------- .nv.shared.reserved.0     --------------------------
	.section	.nv.shared.reserved.0,"aw",@nobits
	.weak		__nv_reservedSMEM_offset_0_alias
	.size		__nv_reservedSMEM_offset_0_alias, 0, 0
	.other		__nv_reservedSMEM_offset_0_alias,@"STO_CUDA_RESERVED_SHARED STV_DEFAULT"
__nv_reservedSMEM_offset_0_alias:
	.zero		0


//--------------------- .nv.global                --------------------------
	.section	.nv.global,"aw",@nobits
.nv.global:
	.type		_ZN39_INTERNAL_7678e9d0_4_k_cu_91363ce1_27164cute1_E,@object
	.size		_ZN39_INTERNAL_7678e9d0_4_k_cu_91363ce1_27164cute1_E,(_ZN39_INTERNAL_7678e9d0_4_k_cu_91363ce1_27164cuda3std3__45__cpo6cbeginE - _ZN39_INTERNAL_7678e9d0_4_k_cu_91363ce1_27164cute1_E)
_ZN39_INTERNAL_7678e9d0_4_k_cu_91363ce1_27164cute1_E:
	.zero		1
	.type		_ZN39_INTERNAL_7678e9d0_4_k_cu_91363ce1_27164cuda3std3__45__cpo6cbeginE,@object
	.size		_ZN39_INTERNAL_7678e9d0_4_k_cu_91363ce1_27164cuda3std3__45__cpo6cbeginE,(_ZN39_INTERNAL_7678e9d0_4_k_cu_91363ce1_27164cuda3std3__48in_placeE - _ZN39_INTERNAL_7678e9d0_4_k_cu_91363ce1_27164cuda3std3__45__cpo6cbeginE)
_ZN39_INTERNAL_7678e9d0_4_k_cu_91363ce1_27164cuda3std3__45__cpo6cbeginE:
	.zero		1
	.type		_ZN39_INTERNAL_7678e9d0_4_k_cu_91363ce1_27164cuda3std3__48in_placeE,@object
	.size		_ZN39_INTERNAL_7678e9d0_4_k_cu_91363ce1_27164cuda3std3__48in_placeE,(_ZN39_INTERNAL_7678e9d0_4_k_cu_91363ce1_27164cuda3std6ranges3__45__cpo9iter_moveE - _ZN39_INTERNAL_7678e9d0_4_k_cu_91363ce1_27164cuda3std3__48in_placeE)
_ZN39_INTERNAL_7678e9d0_4_k_cu_91363ce1_27164cuda3std3__48in_placeE:
	.zero		1
	.type		_ZN39_INTERNAL_7678e9d0_4_k_cu_91363ce1_27164cuda3std6ranges3__45__cpo9iter_moveE,@object
	.size		_ZN39_INTERNAL_7678e9d0_4_k_cu_91363ce1_27164cuda3std6ranges3__45__cpo9iter_moveE,(_ZN39_INTERNAL_7678e9d0_4_k_cu_91363ce1_27164cuda3std3__45__cpo5beginE - _ZN39_INTERNAL_7678e9d0_4_k_cu_91363ce1_27164cuda3std6ranges3__45__cpo9iter_moveE)
_ZN39_INTERNAL_7678e9d0_4_k_cu_91363ce1_27164cuda3std6ranges3__45__cpo9iter_moveE:
	.zero		1
	.type		_ZN39_INTERNAL_7678e9d0_4_k_cu_91363ce1_27164cuda3std3__45__cpo5beginE,@object
	.size		_ZN39_INTERNAL_7678e9d0_4_k_cu_91363ce1_27164cuda3std3__45__cpo5beginE,(_ZN39_INTERNAL_7678e9d0_4_k_cu_91363ce1_27164cuda3std3__441_GLOBAL__N__7678e9d0_4_k_cu_91363ce1_27166ignoreE - _ZN39_INTERNAL_7678e9d0_4_k_cu_91363ce1_27164cuda3std3__45__cpo5beginE)
_ZN39_INTERNAL_7678e9d0_4_k_cu_91363ce1_27164cuda3std3__45__cpo5beginE:
	.zero		1
	.type		_ZN39_INTERNAL_7678e9d0_4_k_cu_91363ce1_27164cuda3std3__441_GLOBAL__N__7678e9d0_4_k_cu_91363ce1_27166ignoreE,@object
	.size		_ZN39_INTERNAL_7678e9d0_4_k_cu_91363ce1_27164cuda3std3__441_GLOBAL__N__7678e9d0_4_k_cu_91363ce1_27166ignoreE,(_ZN39_INTERNAL_7678e9d0_4_k_cu_91363ce1_27164cute7productE - _ZN39_INTERNAL_7678e9d0_4_k_cu_91363ce1_27164cuda3std3__441_GLOBAL__N__7678e9d0_4_k_cu_91363ce1_27166ignoreE)
_ZN39_INTERNAL_7678e9d0_4_k_cu_91363ce1_27164cuda3std3__441_GLOBAL__N__7678e9d0_4_k_cu_91363ce1_27166ignoreE:
	.zero		1
	.type		_ZN39_INTERNAL_7678e9d0_4_k_cu_91363ce1_27164cute7productE,@object
	.size		_ZN39_INTERNAL_7678e9d0_4_k_cu_91363ce1_27164cute7productE,(_ZN39_INTERNAL_7678e9d0_4_k_cu_91363ce1_27164cuda3std3__45__cpo3endE - _ZN39_INTERNAL_7678e9d0_4_k_cu_91363ce1_27164cute7productE)
_ZN39_INTERNAL_7678e9d0_4_k_cu_91363ce1_27164cute7productE:
	.zero		1
	.type		_ZN39_INTERNAL_7678e9d0_4_k_cu_91363ce1_27164cuda3std3__45__cpo3endE,@object
	.size		_ZN39_INTERNAL_7678e9d0_4_k_cu_91363ce1_27164cuda3std3__45__cpo3endE,(_ZN39_INTERNAL_7678e9d0_4_k_cu_91363ce1_27164cuda3std3__419piecewise_constructE - _ZN39_INTERNAL_7678e9d0_4_k_cu_91363ce1_27164cuda3std3__45__cpo3endE)
_ZN39_INTERNAL_7678e9d0_4_k_cu_91363ce1_27164cuda3std3__45__cpo3endE:
	.zero		1
	.type		_ZN39_INTERNAL_7678e9d0_4_k_cu_91363ce1_27164cuda3std3__419piecewise_constructE,@object
	.size		_ZN39_INTERNAL_7678e9d0_4_k_cu_91363ce1_27164cuda3std3__419piecewise_constructE,(_ZN39_INTERNAL_7678e9d0_4_k_cu_91363ce1_27164cuda3std3__45__cpo4cendE - _ZN39_INTERNAL_7678e9d0_4_k_cu_91363ce1_27164cuda3std3__419piecewise_constructE)
_ZN39_INTERNAL_7678e9d0_4_k_cu_91363ce1_27164cuda3std3__419piecewise_constructE:
	.zero		1
	.type		_ZN39_INTERNAL_7678e9d0_4_k_cu_91363ce1_27164cuda3std3__45__cpo4cendE,@object
	.size		_ZN39_INTERNAL_7678e9d0_4_k_cu_91363ce1_27164cuda3std3__45__cpo4cendE,(_ZN39_INTERNAL_7678e9d0_4_k_cu_91363ce1_27164cuda3std6ranges3__45__cpo4swapE - _ZN39_INTERNAL_7678e9d0_4_k_cu_91363ce1_27164cuda3std3__45__cpo4cendE)
_ZN39_INTERNAL_7678e9d0_4_k_cu_91363ce1_27164cuda3std3__45__cpo4cendE:
	.zero		1
	.type		_ZN39_INTERNAL_7678e9d0_4_k_cu_91363ce1_27164cuda3std6ranges3__45__cpo4swapE,@object
	.size		_ZN39_INTERNAL_7678e9d0_4_k_cu_91363ce1_27164cuda3std6ranges3__45__cpo4swapE,(.L_7 - _ZN39_INTERNAL_7678e9d0_4_k_cu_91363ce1_27164cuda3std6ranges3__45__cpo4swapE)
_ZN39_INTERNAL_7678e9d0_4_k_cu_91363ce1_27164cuda3std6ranges3__45__cpo4swapE:
	.zero		1
.L_7:


//--------------------- .nv.constant0._ZN7cutlass13device_kernelINS_4gemm6kernel13GemmUniversalIN4cute5tupleIJiiiiEEENS1_10collective13CollectiveMmaINS1_37MainloopSm90TmaGmmaWarpSpecializedFP8ILi56ENS5_IJNS4_1CILi1EEENSA_ILi2EEESB_EEENS1_32KernelTmaWarpSpecializedPingpongEEENS5_IJNSA_ILi64EEESG_NSA_ILi32EEEEEENS_12float_e4m3_tENS5_IJlSB_lEEESJ_SK_NS4_8TiledMMAINS4_8MMA_AtomIJNS4_4SM904GMMA30MMA_64x64x32_F32E4M3E4M3_SS_TNILNSO_7ScaleInE1ELSQ_1EEEEEENS4_6LayoutINS5_IJSB_SB_SB_EEENS5_IJNSA_ILi0EEESV_SV_EEEEENS5_IJNS4_10UnderscoreESY_SY_EEEEENS4_23SM90_TMA_LOAD_MULTICASTENS4_14ComposedLayoutINS4_7SwizzleILi1ELi4ELi3EEENS4_18smem_ptr_flag_bitsILi8EEENST_INS5_IJNSA_ILi8EEESH_EEENS5_IJSH_SB_EEEEEEEvNS4_8identityENS4_13SM90_TMA_LOADES1B_vS1C_EENS_8epilogue10collective6detail29Sm90TmaWarpSpecializedAdapterINS1G_15DefaultEpilogueISJ_SK_SK_NS1F_6thread17LinearCombinationISJ_Li1EffLNS1K_9ScaleType4KindE0ELNS_15FloatRoundStyleE2ESJ_EENS1_15EpilogueDefaultEEEEEvvEEEEvNT_6ParamsE --------------------------
	.section	.nv.constant0._ZN7cutlass13device_kernelINS_4gemm6kernel13GemmUniversalIN4cute5tupleIJiiiiEEENS1_10collective13CollectiveMmaINS1_37MainloopSm90TmaGmmaWarpSpecializedFP8ILi56ENS5_IJNS4_1CILi1EEENSA_ILi2EEESB_EEENS1_32KernelTmaWarpSpecializedPingpongEEENS5_IJNSA_ILi64EEESG_NSA_ILi32EEEEEENS_12float_e4m3_tENS5_IJlSB_lEEESJ_SK_NS4_8TiledMMAINS4_8MMA_AtomIJNS4_4SM904GMMA30MMA_64x64x32_F32E4M3E4M3_SS_TNILNSO_7ScaleInE1ELSQ_1EEEEEENS4_6LayoutINS5_IJSB_SB_SB_EEENS5_IJNSA_ILi0EEESV_SV_EEEEENS5_IJNS4_10UnderscoreESY_SY_EEEEENS4_23SM90_TMA_LOAD_MULTICASTENS4_14ComposedLayoutINS4_7SwizzleILi1ELi4ELi3EEENS4_18smem_ptr_flag_bitsILi8EEENST_INS5_IJNSA_ILi8EEESH_EEENS5_IJSH_SB_EEEEEEEvNS4_8identityENS4_13SM90_TMA_LOADES1B_vS1C_EENS_8epilogue10collective6detail29Sm90TmaWarpSpecializedAdapterINS1G_15DefaultEpilogueISJ_SK_SK_NS1F_6thread17LinearCombinationISJ_Li1EffLNS1K_9ScaleType4KindE0ELNS_15FloatRoundStyleE2ESJ_EENS1_15EpilogueDefaultEEEEEvvEEEEvNT_6ParamsE,"a",@progbits
	.sectionflags	@""
	.align	4
.nv.constant0._ZN7cutlass13device_kernelINS_4gemm6kernel13GemmUniversalIN4cute5tupleIJiiiiEEENS1_10collective13CollectiveMmaINS1_37MainloopSm90TmaGmmaWarpSpecializedFP8ILi56ENS5_IJNS4_1CILi1EEENSA_ILi2EEESB_EEENS1_32KernelTmaWarpSpecializedPingpongEEENS5_IJNSA_ILi64EEESG_NSA_ILi32EEEEEENS_12float_e4m3_tENS5_IJlSB_lEEESJ_SK_NS4_8TiledMMAINS4_8MMA_AtomIJNS4_4SM904GMMA30MMA_64x64x32_F32E4M3E4M3_SS_TNILNSO_7ScaleInE1ELSQ_1EEEEEENS4_6LayoutINS5_IJSB_SB_SB_EEENS5_IJNSA_ILi0EEESV_SV_EEEEENS5_IJNS4_10UnderscoreESY_SY_EEEEENS4_23SM90_TMA_LOAD_MULTICASTENS4_14ComposedLayoutINS4_7SwizzleILi1ELi4ELi3EEENS4_18smem_ptr_flag_bitsILi8EEENST_INS5_IJNSA_ILi8EEESH_EEENS5_IJSH_SB_EEEEEEEvNS4_8identityENS4_13SM90_TMA_LOADES1B_vS1C_EENS_8epilogue10collective6detail29Sm90TmaWarpSpecializedAdapterINS1G_15DefaultEpilogueISJ_SK_SK_NS1F_6thread17LinearCombinationISJ_Li1EffLNS1K_9ScaleType4KindE0ELNS_15FloatRoundStyleE2ESJ_EENS1_15EpilogueDefaultEEEEEvvEEEEvNT_6ParamsE:
	.zero		1664


//--------------------- SYMBOLS --------------------------

	.type		.nv.reservedSmem.offset0,@object
	.size		.nv.reservedSmem.offset0,0x4
